//
// Generated by NVIDIA NVVM Compiler
//
// Compiler Build ID: CL-36424714
// Cuda compilation tools, release 13.0, V13.0.88
// Based on NVVM 20.0.0
//

.version 9.0
.target sm_100
.address_size 64

	// .globl	_Z20processPixelVerticalPhPdS0_ii
.func  (.param .align 16 .b8 func_retval0[16]) __internal_trig_reduction_slowpathd
(
	.param .b64 __internal_trig_reduction_slowpathd_param_0
)
;
.global .align 4 .b8 __cudart_i2opi_f[24] = {65, 144, 67, 60, 153, 149, 98, 219, 192, 221, 52, 245, 209, 87, 39, 252, 41, 21, 68, 78, 110, 131, 249, 162};
.global .align 8 .b8 __cudart_i2opi_d[144] = {8, 93, 141, 31, 177, 95, 251, 107, 234, 146, 82, 138, 247, 57, 7, 61, 123, 241, 229, 235, 199, 186, 39, 117, 45, 234, 95, 158, 102, 63, 70, 79, 183, 9, 203, 39, 207, 126, 54, 109, 31, 109, 10, 90, 139, 17, 47, 239, 15, 152, 5, 222, 255, 151, 248, 31, 59, 40, 249, 189, 139, 95, 132, 156, 244, 57, 83, 131, 57, 214, 145, 57, 65, 126, 95, 180, 38, 112, 156, 233, 132, 68, 187, 46, 245, 53, 130, 232, 62, 167, 41, 177, 28, 235, 29, 254, 28, 146, 209, 9, 234, 46, 73, 6, 224, 210, 77, 66, 58, 110, 36, 183, 97, 197, 187, 222, 171, 99, 81, 254, 65, 144, 67, 60, 153, 149, 98, 219, 192, 221, 52, 245, 209, 87, 39, 252, 41, 21, 68, 78, 110, 131, 249, 162};
.global .align 16 .b8 __cudart_sin_cos_coeffs[128] = {70, 210, 176, 44, 241, 229, 90, 190, 146, 227, 172, 105, 227, 29, 199, 62, 161, 98, 219, 25, 160, 1, 42, 191, 24, 8, 17, 17, 17, 17, 129, 63, 84, 85, 85, 85, 85, 85, 197, 191, 0, 0, 0, 0, 0, 0, 0, 0, 0, 0, 0, 0, 0, 0, 0, 0, 100, 129, 253, 32, 131, 255, 168, 189, 40, 133, 239, 193, 167, 238, 33, 62, 217, 230, 6, 142, 79, 126, 146, 190, 233, 188, 221, 25, 160, 1, 250, 62, 71, 93, 193, 22, 108, 193, 86, 191, 81, 85, 85, 85, 85, 85, 165, 63, 0, 0, 0, 0, 0, 0, 224, 191, 0, 0, 0, 0, 0, 0, 240, 63};

.visible .entry _Z20processPixelVerticalPhPdS0_ii(
	.param .u64 .ptr .align 1 _Z20processPixelVerticalPhPdS0_ii_param_0,
	.param .u64 .ptr .align 1 _Z20processPixelVerticalPhPdS0_ii_param_1,
	.param .u64 .ptr .align 1 _Z20processPixelVerticalPhPdS0_ii_param_2,
	.param .u32 _Z20processPixelVerticalPhPdS0_ii_param_3,
	.param .u32 _Z20processPixelVerticalPhPdS0_ii_param_4
)
{
	.local .align 4 .b8 	__local_depot0[28];
	.reg .b64 	%SP;
	.reg .b64 	%SPL;
	.reg .pred 	%p<20>;
	.reg .b16 	%rs<2>;
	.reg .b32 	%r<93>;
	.reg .b32 	%f<48>;
	.reg .b64 	%rd<52>;
	.reg .b64 	%fd<29>;

	mov.u64 	%SPL, __local_depot0;
	ld.param.u32 	%r30, [_Z20processPixelVerticalPhPdS0_ii_param_3];
	ld.param.u32 	%r31, [_Z20processPixelVerticalPhPdS0_ii_param_4];
	add.u64 	%rd1, %SPL, 0;
	add.u64 	%rd2, %SPL, 0;
	mov.u32 	%r32, %ctaid.x;
	mov.u32 	%r33, %ntid.x;
	mov.u32 	%r34, %tid.x;
	mad.lo.s32 	%r1, %r32, %r33, %r34;
	mul.lo.s32 	%r35, %r31, %r30;
	setp.ge.s32 	%p1, %r1, %r35;
	@%p1 bra 	$L__BB0_21;
	div.s32 	%r2, %r1, %r30;
	setp.lt.s32 	%p2, %r31, 1;
	mov.f64 	%fd27, 0d0000000000000000;
	mov.f64 	%fd28, %fd27;
	@%p2 bra 	$L__BB0_20;
	cvt.rn.f64.u32 	%fd1, %r31;
	mov.f64 	%fd28, 0d0000000000000000;
	mov.b32 	%r84, 0;
	cvt.rn.f64.s32 	%fd12, %r2;
	mul.f64 	%fd13, %fd12, 0dC01921FF2E48E8A7;
	mov.u64 	%rd31, __cudart_i2opi_f;
	mov.f64 	%fd27, %fd28;
$L__BB0_3:
	ld.param.u64 	%rd45, [_Z20processPixelVerticalPhPdS0_ii_param_0];
	cvt.rn.f64.u32 	%fd11, %r84;
	mul.f64 	%fd14, %fd13, %fd11;
	div.rn.f64 	%fd15, %fd14, %fd1;
	sub.s32 	%r37, %r84, %r2;
	mad.lo.s32 	%r38, %r37, %r30, %r1;
	cvt.s64.s32 	%rd18, %r38;
	cvta.to.global.u64 	%rd19, %rd45;
	add.s64 	%rd20, %rd19, %rd18;
	ld.global.u8 	%rs1, [%rd20];
	cvt.rn.f64.u16 	%fd4, %rs1;
	cvt.rn.f32.f64 	%f1, %fd15;
	mul.f32 	%f10, %f1, 0f3F22F983;
	cvt.rni.s32.f32 	%r92, %f10;
	cvt.rn.f32.s32 	%f11, %r92;
	fma.rn.f32 	%f12, %f11, 0fBFC90FDA, %f1;
	fma.rn.f32 	%f13, %f11, 0fB3A22168, %f12;
	fma.rn.f32 	%f47, %f11, 0fA7C234C5, %f13;
	abs.f32 	%f3, %f1;
	setp.ltu.f32 	%p3, %f3, 0f47CE4780;
	mov.u32 	%r88, %r92;
	mov.f32 	%f46, %f47;
	@%p3 bra 	$L__BB0_11;
	setp.neu.f32 	%p4, %f3, 0f7F800000;
	@%p4 bra 	$L__BB0_6;
	mov.f32 	%f16, 0f00000000;
	mul.rn.f32 	%f46, %f1, %f16;
	mov.b32 	%r88, 0;
	bra.uni 	$L__BB0_11;
$L__BB0_6:
	mov.b32 	%r5, %f1;
	mov.b64 	%rd50, 0;
	mov.b32 	%r85, 0;
	mov.u64 	%rd48, %rd31;
	mov.u64 	%rd49, %rd2;
$L__BB0_7:
	.pragma "nounroll";
	ld.global.nc.u32 	%r40, [%rd48];
	shl.b32 	%r41, %r5, 8;
	or.b32  	%r42, %r41, -2147483648;
	mad.wide.u32 	%rd23, %r40, %r42, %rd50;
	shr.u64 	%rd50, %rd23, 32;
	st.local.u32 	[%rd49], %rd23;
	add.s32 	%r85, %r85, 1;
	add.s64 	%rd49, %rd49, 4;
	add.s64 	%rd48, %rd48, 4;
	setp.ne.s32 	%p5, %r85, 6;
	@%p5 bra 	$L__BB0_7;
	shr.u32 	%r43, %r5, 23;
	st.local.u32 	[%rd2+24], %rd50;
	and.b32  	%r8, %r43, 31;
	and.b32  	%r44, %r43, 224;
	add.s32 	%r45, %r44, -128;
	shr.u32 	%r46, %r45, 5;
	mul.wide.u32 	%rd24, %r46, 4;
	sub.s64 	%rd9, %rd2, %rd24;
	ld.local.u32 	%r86, [%rd9+24];
	ld.local.u32 	%r87, [%rd9+20];
	setp.eq.s32 	%p6, %r8, 0;
	@%p6 bra 	$L__BB0_10;
	shf.l.wrap.b32 	%r86, %r87, %r86, %r8;
	ld.local.u32 	%r47, [%rd9+16];
	shf.l.wrap.b32 	%r87, %r47, %r87, %r8;
$L__BB0_10:
	shr.u32 	%r48, %r86, 30;
	shf.l.wrap.b32 	%r49, %r87, %r86, 2;
	shl.b32 	%r50, %r87, 2;
	shr.u32 	%r51, %r49, 31;
	add.s32 	%r52, %r51, %r48;
	neg.s32 	%r53, %r52;
	setp.lt.s32 	%p7, %r5, 0;
	selp.b32 	%r88, %r53, %r52, %p7;
	xor.b32  	%r54, %r49, %r5;
	shr.s32 	%r55, %r49, 31;
	xor.b32  	%r56, %r55, %r49;
	xor.b32  	%r57, %r55, %r50;
	cvt.u64.u32 	%rd25, %r56;
	shl.b64 	%rd26, %rd25, 32;
	cvt.u64.u32 	%rd27, %r57;
	or.b64  	%rd28, %rd26, %rd27;
	cvt.rn.f64.s64 	%fd16, %rd28;
	mul.f64 	%fd17, %fd16, 0d3BF921FB54442D19;
	cvt.rn.f32.f64 	%f14, %fd17;
	neg.f32 	%f15, %f14;
	setp.lt.s32 	%p8, %r54, 0;
	selp.f32 	%f46, %f15, %f14, %p8;
$L__BB0_11:
	setp.ltu.f32 	%p9, %f3, 0f47CE4780;
	add.s32 	%r59, %r88, 1;
	mul.rn.f32 	%f17, %f46, %f46;
	and.b32  	%r60, %r88, 1;
	setp.eq.b32 	%p10, %r60, 1;
	selp.f32 	%f18, %f46, 0f3F800000, %p10;
	fma.rn.f32 	%f19, %f17, %f18, 0f00000000;
	fma.rn.f32 	%f20, %f17, 0f37CBAC00, 0fBAB607ED;
	selp.f32 	%f21, 0fB94D4153, %f20, %p10;
	selp.f32 	%f22, 0f3C0885E4, 0f3D2AAABB, %p10;
	fma.rn.f32 	%f23, %f21, %f17, %f22;
	selp.f32 	%f24, 0fBE2AAAA8, 0fBEFFFFFF, %p10;
	fma.rn.f32 	%f25, %f23, %f17, %f24;
	fma.rn.f32 	%f26, %f25, %f19, %f18;
	and.b32  	%r61, %r59, 2;
	setp.eq.s32 	%p11, %r61, 0;
	mov.f32 	%f27, 0f00000000;
	sub.f32 	%f28, %f27, %f26;
	selp.f32 	%f29, %f26, %f28, %p11;
	cvt.f64.f32 	%fd18, %f29;
	fma.rn.f64 	%fd27, %fd4, %fd18, %fd27;
	@%p9 bra 	$L__BB0_19;
	setp.neu.f32 	%p12, %f3, 0f7F800000;
	@%p12 bra 	$L__BB0_14;
	mov.f32 	%f32, 0f00000000;
	mul.rn.f32 	%f47, %f1, %f32;
	mov.b32 	%r92, 0;
	bra.uni 	$L__BB0_19;
$L__BB0_14:
	mov.b32 	%r17, %f1;
	mov.b64 	%rd51, 0;
	mov.b32 	%r89, 0;
$L__BB0_15:
	.pragma "nounroll";
	mul.wide.u32 	%rd30, %r89, 4;
	add.s64 	%rd32, %rd31, %rd30;
	ld.global.nc.u32 	%r63, [%rd32];
	shl.b32 	%r64, %r17, 8;
	or.b32  	%r65, %r64, -2147483648;
	mad.wide.u32 	%rd33, %r63, %r65, %rd51;
	shr.u64 	%rd51, %rd33, 32;
	add.s64 	%rd34, %rd1, %rd30;
	st.local.u32 	[%rd34], %rd33;
	add.s32 	%r89, %r89, 1;
	setp.ne.s32 	%p13, %r89, 6;
	@%p13 bra 	$L__BB0_15;
	shr.u32 	%r66, %r17, 23;
	st.local.u32 	[%rd1+24], %rd51;
	and.b32  	%r20, %r66, 31;
	and.b32  	%r67, %r66, 224;
	add.s32 	%r68, %r67, -128;
	shr.u32 	%r69, %r68, 5;
	mul.wide.u32 	%rd35, %r69, 4;
	sub.s64 	%rd12, %rd1, %rd35;
	ld.local.u32 	%r90, [%rd12+24];
	ld.local.u32 	%r91, [%rd12+20];
	setp.eq.s32 	%p14, %r20, 0;
	@%p14 bra 	$L__BB0_18;
	shf.l.wrap.b32 	%r90, %r91, %r90, %r20;
	ld.local.u32 	%r70, [%rd12+16];
	shf.l.wrap.b32 	%r91, %r70, %r91, %r20;
$L__BB0_18:
	shr.u32 	%r71, %r90, 30;
	shf.l.wrap.b32 	%r72, %r91, %r90, 2;
	shl.b32 	%r73, %r91, 2;
	shr.u32 	%r74, %r72, 31;
	add.s32 	%r75, %r74, %r71;
	neg.s32 	%r76, %r75;
	setp.lt.s32 	%p15, %r17, 0;
	selp.b32 	%r92, %r76, %r75, %p15;
	xor.b32  	%r77, %r72, %r17;
	shr.s32 	%r78, %r72, 31;
	xor.b32  	%r79, %r78, %r72;
	xor.b32  	%r80, %r78, %r73;
	cvt.u64.u32 	%rd36, %r79;
	shl.b64 	%rd37, %rd36, 32;
	cvt.u64.u32 	%rd38, %r80;
	or.b64  	%rd39, %rd37, %rd38;
	cvt.rn.f64.s64 	%fd19, %rd39;
	mul.f64 	%fd20, %fd19, 0d3BF921FB54442D19;
	cvt.rn.f32.f64 	%f30, %fd20;
	neg.f32 	%f31, %f30;
	setp.lt.s32 	%p16, %r77, 0;
	selp.f32 	%f47, %f31, %f30, %p16;
$L__BB0_19:
	mul.rn.f32 	%f33, %f47, %f47;
	and.b32  	%r82, %r92, 1;
	setp.eq.b32 	%p17, %r82, 1;
	selp.f32 	%f34, 0f3F800000, %f47, %p17;
	fma.rn.f32 	%f35, %f33, %f34, 0f00000000;
	fma.rn.f32 	%f36, %f33, 0f37CBAC00, 0fBAB607ED;
	selp.f32 	%f37, %f36, 0fB94D4153, %p17;
	selp.f32 	%f38, 0f3D2AAABB, 0f3C0885E4, %p17;
	fma.rn.f32 	%f39, %f37, %f33, %f38;
	selp.f32 	%f40, 0fBEFFFFFF, 0fBE2AAAA8, %p17;
	fma.rn.f32 	%f41, %f39, %f33, %f40;
	fma.rn.f32 	%f42, %f41, %f35, %f34;
	and.b32  	%r83, %r92, 2;
	setp.eq.s32 	%p18, %r83, 0;
	mov.f32 	%f43, 0f00000000;
	sub.f32 	%f44, %f43, %f42;
	selp.f32 	%f45, %f42, %f44, %p18;
	cvt.f64.f32 	%fd21, %f45;
	fma.rn.f64 	%fd28, %fd4, %fd21, %fd28;
	add.s32 	%r84, %r84, 1;
	setp.ne.s32 	%p19, %r84, %r31;
	@%p19 bra 	$L__BB0_3;
$L__BB0_20:
	ld.param.u64 	%rd47, [_Z20processPixelVerticalPhPdS0_ii_param_2];
	ld.param.u64 	%rd46, [_Z20processPixelVerticalPhPdS0_ii_param_1];
	cvt.rn.f64.s32 	%fd22, %r31;
	div.rn.f64 	%fd23, %fd27, %fd22;
	cvta.to.global.u64 	%rd40, %rd46;
	mul.wide.s32 	%rd41, %r1, 8;
	add.s64 	%rd42, %rd40, %rd41;
	st.global.f64 	[%rd42], %fd23;
	div.rn.f64 	%fd24, %fd28, %fd22;
	cvta.to.global.u64 	%rd43, %rd47;
	add.s64 	%rd44, %rd43, %rd41;
	st.global.f64 	[%rd44], %fd24;
$L__BB0_21:
	ret;

}
	// .globl	_Z22processPixelHorizontalPhPdS0_ii
.visible .entry _Z22processPixelHorizontalPhPdS0_ii(
	.param .u64 .ptr .align 1 _Z22processPixelHorizontalPhPdS0_ii_param_0,
	.param .u64 .ptr .align 1 _Z22processPixelHorizontalPhPdS0_ii_param_1,
	.param .u64 .ptr .align 1 _Z22processPixelHorizontalPhPdS0_ii_param_2,
	.param .u32 _Z22processPixelHorizontalPhPdS0_ii_param_3,
	.param .u32 _Z22processPixelHorizontalPhPdS0_ii_param_4
)
{
	.local .align 4 .b8 	__local_depot1[28];
	.reg .b64 	%SP;
	.reg .b64 	%SPL;
	.reg .pred 	%p<32>;
	.reg .b32 	%r<144>;
	.reg .b32 	%f<70>;
	.reg .b64 	%rd<74>;
	.reg .b64 	%fd<76>;

	mov.u64 	%SPL, __local_depot1;
	ld.param.u32 	%r49, [_Z22processPixelHorizontalPhPdS0_ii_param_3];
	ld.param.u32 	%r50, [_Z22processPixelHorizontalPhPdS0_ii_param_4];
	add.u64 	%rd1, %SPL, 0;
	add.u64 	%rd2, %SPL, 0;
	add.u64 	%rd3, %SPL, 0;
	mov.u32 	%r51, %ctaid.x;
	mov.u32 	%r52, %ntid.x;
	mov.u32 	%r53, %tid.x;
	mad.lo.s32 	%r1, %r51, %r52, %r53;
	mul.lo.s32 	%r54, %r50, %r49;
	setp.ge.s32 	%p1, %r1, %r54;
	@%p1 bra 	$L__BB1_34;
	setp.lt.s32 	%p2, %r49, 1;
	mov.f64 	%fd74, 0d0000000000000000;
	mov.f64 	%fd75, %fd74;
	@%p2 bra 	$L__BB1_33;
	rem.s32 	%r56, %r1, %r49;
	cvt.rn.f64.s32 	%fd22, %r56;
	mul.f64 	%fd1, %fd22, 0dC01921FF2E48E8A7;
	cvt.rn.f64.u32 	%fd2, %r49;
	sub.s32 	%r2, %r1, %r56;
	mov.f64 	%fd75, 0d0000000000000000;
	mov.b32 	%r129, 0;
	mov.u64 	%rd61, __cudart_sin_cos_coeffs;
	mov.u64 	%rd50, __cudart_i2opi_f;
	mov.f64 	%fd74, %fd75;
$L__BB1_3:
	ld.param.u64 	%rd67, [_Z22processPixelHorizontalPhPdS0_ii_param_1];
	cvt.rn.f64.u32 	%fd23, %r129;
	mul.f64 	%fd24, %fd1, %fd23;
	div.rn.f64 	%fd5, %fd24, %fd2;
	add.s32 	%r4, %r2, %r129;
	cvta.to.global.u64 	%rd23, %rd67;
	mul.wide.s32 	%rd24, %r4, 8;
	add.s64 	%rd25, %rd23, %rd24;
	ld.global.f64 	%fd6, [%rd25];
	cvt.rn.f32.f64 	%f1, %fd5;
	mul.f32 	%f13, %f1, 0f3F22F983;
	cvt.rni.s32.f32 	%r141, %f13;
	cvt.rn.f32.s32 	%f14, %r141;
	fma.rn.f32 	%f15, %f14, 0fBFC90FDA, %f1;
	fma.rn.f32 	%f16, %f14, 0fB3A22168, %f15;
	fma.rn.f32 	%f69, %f14, 0fA7C234C5, %f16;
	abs.f32 	%f3, %f1;
	setp.ltu.f32 	%p3, %f3, 0f47CE4780;
	mov.u32 	%r133, %r141;
	mov.f32 	%f67, %f69;
	@%p3 bra 	$L__BB1_11;
	setp.neu.f32 	%p4, %f3, 0f7F800000;
	@%p4 bra 	$L__BB1_6;
	mov.f32 	%f19, 0f00000000;
	mul.rn.f32 	%f67, %f1, %f19;
	mov.b32 	%r133, 0;
	bra.uni 	$L__BB1_11;
$L__BB1_6:
	mov.b32 	%r6, %f1;
	mov.b64 	%rd71, 0;
	mov.b32 	%r130, 0;
	mov.u64 	%rd69, __cudart_i2opi_f;
	mov.u64 	%rd70, %rd3;
$L__BB1_7:
	.pragma "nounroll";
	ld.global.nc.u32 	%r58, [%rd69];
	shl.b32 	%r59, %r6, 8;
	or.b32  	%r60, %r59, -2147483648;
	mad.wide.u32 	%rd28, %r58, %r60, %rd71;
	shr.u64 	%rd71, %rd28, 32;
	st.local.u32 	[%rd70], %rd28;
	add.s32 	%r130, %r130, 1;
	add.s64 	%rd70, %rd70, 4;
	add.s64 	%rd69, %rd69, 4;
	setp.ne.s32 	%p5, %r130, 6;
	@%p5 bra 	$L__BB1_7;
	shr.u32 	%r61, %r6, 23;
	st.local.u32 	[%rd3+24], %rd71;
	and.b32  	%r9, %r61, 31;
	and.b32  	%r62, %r61, 224;
	add.s32 	%r63, %r62, -128;
	shr.u32 	%r64, %r63, 5;
	mul.wide.u32 	%rd29, %r64, 4;
	sub.s64 	%rd10, %rd3, %rd29;
	ld.local.u32 	%r131, [%rd10+24];
	ld.local.u32 	%r132, [%rd10+20];
	setp.eq.s32 	%p6, %r9, 0;
	@%p6 bra 	$L__BB1_10;
	shf.l.wrap.b32 	%r131, %r132, %r131, %r9;
	ld.local.u32 	%r65, [%rd10+16];
	shf.l.wrap.b32 	%r132, %r65, %r132, %r9;
$L__BB1_10:
	shr.u32 	%r66, %r131, 30;
	shf.l.wrap.b32 	%r67, %r132, %r131, 2;
	shl.b32 	%r68, %r132, 2;
	shr.u32 	%r69, %r67, 31;
	add.s32 	%r70, %r69, %r66;
	neg.s32 	%r71, %r70;
	setp.lt.s32 	%p7, %r6, 0;
	selp.b32 	%r133, %r71, %r70, %p7;
	xor.b32  	%r72, %r67, %r6;
	shr.s32 	%r73, %r67, 31;
	xor.b32  	%r74, %r73, %r67;
	xor.b32  	%r75, %r73, %r68;
	cvt.u64.u32 	%rd30, %r74;
	shl.b64 	%rd31, %rd30, 32;
	cvt.u64.u32 	%rd32, %r75;
	or.b64  	%rd33, %rd31, %rd32;
	cvt.rn.f64.s64 	%fd25, %rd33;
	mul.f64 	%fd26, %fd25, 0d3BF921FB54442D19;
	cvt.rn.f32.f64 	%f17, %fd26;
	neg.f32 	%f18, %f17;
	setp.lt.s32 	%p8, %r72, 0;
	selp.f32 	%f67, %f18, %f17, %p8;
$L__BB1_11:
	ld.param.u64 	%rd68, [_Z22processPixelHorizontalPhPdS0_ii_param_2];
	setp.ltu.f32 	%p9, %f3, 0f47CE4780;
	add.s32 	%r77, %r133, 1;
	mul.rn.f32 	%f20, %f67, %f67;
	and.b32  	%r78, %r133, 1;
	setp.eq.b32 	%p10, %r78, 1;
	selp.f32 	%f21, %f67, 0f3F800000, %p10;
	fma.rn.f32 	%f22, %f20, %f21, 0f00000000;
	fma.rn.f32 	%f23, %f20, 0f37CBAC00, 0fBAB607ED;
	selp.f32 	%f24, 0fB94D4153, %f23, %p10;
	selp.f32 	%f25, 0f3C0885E4, 0f3D2AAABB, %p10;
	fma.rn.f32 	%f26, %f24, %f20, %f25;
	selp.f32 	%f27, 0fBE2AAAA8, 0fBEFFFFFF, %p10;
	fma.rn.f32 	%f28, %f26, %f20, %f27;
	fma.rn.f32 	%f29, %f28, %f22, %f21;
	and.b32  	%r79, %r77, 2;
	setp.eq.s32 	%p11, %r79, 0;
	mov.f32 	%f30, 0f00000000;
	sub.f32 	%f31, %f30, %f29;
	selp.f32 	%f32, %f29, %f31, %p11;
	cvt.f64.f32 	%fd7, %f32;
	cvta.to.global.u64 	%rd34, %rd68;
	mul.wide.s32 	%rd35, %r4, 8;
	add.s64 	%rd36, %rd34, %rd35;
	ld.global.f64 	%fd8, [%rd36];
	mov.u32 	%r137, %r141;
	mov.f32 	%f68, %f69;
	@%p9 bra 	$L__BB1_19;
	setp.neu.f32 	%p12, %f3, 0f7F800000;
	@%p12 bra 	$L__BB1_14;
	mov.f32 	%f35, 0f00000000;
	mul.rn.f32 	%f68, %f1, %f35;
	mov.b32 	%r137, 0;
	bra.uni 	$L__BB1_19;
$L__BB1_14:
	mov.b32 	%r18, %f1;
	mov.b64 	%rd72, 0;
	mov.b32 	%r134, 0;
$L__BB1_15:
	.pragma "nounroll";
	mul.wide.u32 	%rd38, %r134, 4;
	mov.u64 	%rd39, __cudart_i2opi_f;
	add.s64 	%rd40, %rd39, %rd38;
	ld.global.nc.u32 	%r81, [%rd40];
	shl.b32 	%r82, %r18, 8;
	or.b32  	%r83, %r82, -2147483648;
	mad.wide.u32 	%rd41, %r81, %r83, %rd72;
	shr.u64 	%rd72, %rd41, 32;
	add.s64 	%rd42, %rd2, %rd38;
	st.local.u32 	[%rd42], %rd41;
	add.s32 	%r134, %r134, 1;
	setp.ne.s32 	%p13, %r134, 6;
	@%p13 bra 	$L__BB1_15;
	shr.u32 	%r84, %r18, 23;
	st.local.u32 	[%rd2+24], %rd72;
	and.b32  	%r21, %r84, 31;
	and.b32  	%r85, %r84, 224;
	add.s32 	%r86, %r85, -128;
	shr.u32 	%r87, %r86, 5;
	mul.wide.u32 	%rd43, %r87, 4;
	sub.s64 	%rd13, %rd2, %rd43;
	ld.local.u32 	%r135, [%rd13+24];
	ld.local.u32 	%r136, [%rd13+20];
	setp.eq.s32 	%p14, %r21, 0;
	@%p14 bra 	$L__BB1_18;
	shf.l.wrap.b32 	%r135, %r136, %r135, %r21;
	ld.local.u32 	%r88, [%rd13+16];
	shf.l.wrap.b32 	%r136, %r88, %r136, %r21;
$L__BB1_18:
	shr.u32 	%r89, %r135, 30;
	shf.l.wrap.b32 	%r90, %r136, %r135, 2;
	shl.b32 	%r91, %r136, 2;
	shr.u32 	%r92, %r90, 31;
	add.s32 	%r93, %r92, %r89;
	neg.s32 	%r94, %r93;
	setp.lt.s32 	%p15, %r18, 0;
	selp.b32 	%r137, %r94, %r93, %p15;
	xor.b32  	%r95, %r90, %r18;
	shr.s32 	%r96, %r90, 31;
	xor.b32  	%r97, %r96, %r90;
	xor.b32  	%r98, %r96, %r91;
	cvt.u64.u32 	%rd44, %r97;
	shl.b64 	%rd45, %rd44, 32;
	cvt.u64.u32 	%rd46, %r98;
	or.b64  	%rd47, %rd45, %rd46;
	cvt.rn.f64.s64 	%fd27, %rd47;
	mul.f64 	%fd28, %fd27, 0d3BF921FB54442D19;
	cvt.rn.f32.f64 	%f33, %fd28;
	neg.f32 	%f34, %f33;
	setp.lt.s32 	%p16, %r95, 0;
	selp.f32 	%f68, %f34, %f33, %p16;
$L__BB1_19:
	mul.rn.f32 	%f36, %f68, %f68;
	and.b32  	%r100, %r137, 1;
	setp.eq.b32 	%p18, %r100, 1;
	selp.f32 	%f37, 0f3F800000, %f68, %p18;
	fma.rn.f32 	%f38, %f36, %f37, 0f00000000;
	fma.rn.f32 	%f39, %f36, 0f37CBAC00, 0fBAB607ED;
	selp.f32 	%f40, %f39, 0fB94D4153, %p18;
	selp.f32 	%f41, 0f3D2AAABB, 0f3C0885E4, %p18;
	fma.rn.f32 	%f42, %f40, %f36, %f41;
	selp.f32 	%f43, 0fBEFFFFFF, 0fBE2AAAA8, %p18;
	fma.rn.f32 	%f44, %f42, %f36, %f43;
	fma.rn.f32 	%f45, %f44, %f38, %f37;
	and.b32  	%r101, %r137, 2;
	setp.eq.s32 	%p19, %r101, 0;
	mov.f32 	%f46, 0f00000000;
	sub.f32 	%f47, %f46, %f45;
	selp.f32 	%f48, %f45, %f47, %p19;
	cvt.f64.f32 	%fd29, %f48;
	mul.f64 	%fd30, %fd8, %fd29;
	mul.f64 	%fd31, %fd6, %fd7;
	sub.f64 	%fd32, %fd31, %fd30;
	add.f64 	%fd74, %fd74, %fd32;
	@%p9 bra 	$L__BB1_27;
	setp.neu.f32 	%p20, %f3, 0f7F800000;
	@%p20 bra 	$L__BB1_22;
	mov.f32 	%f51, 0f00000000;
	mul.rn.f32 	%f69, %f1, %f51;
	mov.b32 	%r141, 0;
	bra.uni 	$L__BB1_27;
$L__BB1_22:
	mov.b32 	%r30, %f1;
	shl.b32 	%r103, %r30, 8;
	or.b32  	%r31, %r103, -2147483648;
	mov.b64 	%rd73, 0;
	mov.b32 	%r138, 0;
$L__BB1_23:
	.pragma "nounroll";
	mul.wide.u32 	%rd49, %r138, 4;
	add.s64 	%rd51, %rd50, %rd49;
	ld.global.nc.u32 	%r104, [%rd51];
	mad.wide.u32 	%rd52, %r104, %r31, %rd73;
	shr.u64 	%rd73, %rd52, 32;
	add.s64 	%rd53, %rd1, %rd49;
	st.local.u32 	[%rd53], %rd52;
	add.s32 	%r138, %r138, 1;
	setp.ne.s32 	%p21, %r138, 6;
	@%p21 bra 	$L__BB1_23;
	shr.u32 	%r105, %r30, 23;
	st.local.u32 	[%rd1+24], %rd73;
	and.b32  	%r34, %r105, 31;
	and.b32  	%r106, %r105, 224;
	add.s32 	%r107, %r106, -128;
	shr.u32 	%r108, %r107, 5;
	mul.wide.u32 	%rd54, %r108, 4;
	sub.s64 	%rd16, %rd1, %rd54;
	ld.local.u32 	%r139, [%rd16+24];
	ld.local.u32 	%r140, [%rd16+20];
	setp.eq.s32 	%p22, %r34, 0;
	@%p22 bra 	$L__BB1_26;
	shf.l.wrap.b32 	%r139, %r140, %r139, %r34;
	ld.local.u32 	%r109, [%rd16+16];
	shf.l.wrap.b32 	%r140, %r109, %r140, %r34;
$L__BB1_26:
	shr.u32 	%r110, %r139, 30;
	shf.l.wrap.b32 	%r111, %r140, %r139, 2;
	shl.b32 	%r112, %r140, 2;
	shr.u32 	%r113, %r111, 31;
	add.s32 	%r114, %r113, %r110;
	neg.s32 	%r115, %r114;
	setp.lt.s32 	%p23, %r30, 0;
	selp.b32 	%r141, %r115, %r114, %p23;
	xor.b32  	%r116, %r111, %r30;
	shr.s32 	%r117, %r111, 31;
	xor.b32  	%r118, %r117, %r111;
	xor.b32  	%r119, %r117, %r112;
	cvt.u64.u32 	%rd55, %r118;
	shl.b64 	%rd56, %rd55, 32;
	cvt.u64.u32 	%rd57, %r119;
	or.b64  	%rd58, %rd56, %rd57;
	cvt.rn.f64.s64 	%fd33, %rd58;
	mul.f64 	%fd34, %fd33, 0d3BF921FB54442D19;
	cvt.rn.f32.f64 	%f49, %fd34;
	neg.f32 	%f50, %f49;
	setp.lt.s32 	%p24, %r116, 0;
	selp.f32 	%f69, %f50, %f49, %p24;
$L__BB1_27:
	mul.rn.f32 	%f52, %f69, %f69;
	and.b32  	%r121, %r141, 1;
	setp.eq.b32 	%p25, %r121, 1;
	selp.f32 	%f53, 0f3F800000, %f69, %p25;
	fma.rn.f32 	%f54, %f52, %f53, 0f00000000;
	fma.rn.f32 	%f55, %f52, 0f37CBAC00, 0fBAB607ED;
	selp.f32 	%f56, %f55, 0fB94D4153, %p25;
	selp.f32 	%f57, 0f3D2AAABB, 0f3C0885E4, %p25;
	fma.rn.f32 	%f58, %f56, %f52, %f57;
	selp.f32 	%f59, 0fBEFFFFFF, 0fBE2AAAA8, %p25;
	fma.rn.f32 	%f60, %f58, %f52, %f59;
	fma.rn.f32 	%f61, %f60, %f54, %f53;
	and.b32  	%r122, %r141, 2;
	setp.eq.s32 	%p26, %r122, 0;
	mov.f32 	%f62, 0f00000000;
	sub.f32 	%f63, %f62, %f61;
	selp.f32 	%f64, %f61, %f63, %p26;
	cvt.f64.f32 	%fd35, %f64;
	mul.f64 	%fd10, %fd6, %fd35;
	abs.f64 	%fd11, %fd5;
	setp.neu.f64 	%p27, %fd11, 0d7FF0000000000000;
	@%p27 bra 	$L__BB1_29;
	mov.f64 	%fd41, 0d0000000000000000;
	mul.rn.f64 	%fd73, %fd5, %fd41;
	mov.b32 	%r143, 1;
	bra.uni 	$L__BB1_32;
$L__BB1_29:
	mul.f64 	%fd36, %fd5, 0d3FE45F306DC9C883;
	cvt.rni.s32.f64 	%r142, %fd36;
	cvt.rn.f64.s32 	%fd37, %r142;
	fma.rn.f64 	%fd38, %fd37, 0dBFF921FB54442D18, %fd5;
	fma.rn.f64 	%fd39, %fd37, 0dBC91A62633145C00, %fd38;
	fma.rn.f64 	%fd73, %fd37, 0dB97B839A252049C0, %fd39;
	setp.ltu.f64 	%p28, %fd11, 0d41E0000000000000;
	@%p28 bra 	$L__BB1_31;
	{ // callseq 0, 0
	.param .b64 param0;
	st.param.f64 	[param0], %fd5;
	.param .align 16 .b8 retval0[16];
	call.uni (retval0), 
	__internal_trig_reduction_slowpathd, 
	(
	param0
	);
	ld.param.f64 	%fd73, [retval0];
	ld.param.b32 	%r142, [retval0+8];
	} // callseq 0
$L__BB1_31:
	add.s32 	%r143, %r142, 1;
$L__BB1_32:
	shl.b32 	%r125, %r143, 6;
	cvt.u64.u32 	%rd59, %r125;
	and.b64  	%rd60, %rd59, 64;
	add.s64 	%rd62, %rd61, %rd60;
	mul.rn.f64 	%fd42, %fd73, %fd73;
	and.b32  	%r126, %r143, 1;
	setp.eq.b32 	%p29, %r126, 1;
	selp.f64 	%fd43, 0dBDA8FF8320FD8164, 0d3DE5DB65F9785EBA, %p29;
	ld.global.nc.v2.f64 	{%fd44, %fd45}, [%rd62];
	fma.rn.f64 	%fd46, %fd43, %fd42, %fd44;
	fma.rn.f64 	%fd47, %fd46, %fd42, %fd45;
	ld.global.nc.v2.f64 	{%fd48, %fd49}, [%rd62+16];
	fma.rn.f64 	%fd50, %fd47, %fd42, %fd48;
	fma.rn.f64 	%fd51, %fd50, %fd42, %fd49;
	ld.global.nc.v2.f64 	{%fd52, %fd53}, [%rd62+32];
	fma.rn.f64 	%fd54, %fd51, %fd42, %fd52;
	fma.rn.f64 	%fd55, %fd54, %fd42, %fd53;
	fma.rn.f64 	%fd56, %fd55, %fd73, %fd73;
	fma.rn.f64 	%fd57, %fd55, %fd42, 0d3FF0000000000000;
	selp.f64 	%fd58, %fd57, %fd56, %p29;
	and.b32  	%r127, %r143, 2;
	setp.eq.s32 	%p30, %r127, 0;
	mov.f64 	%fd59, 0d0000000000000000;
	sub.f64 	%fd60, %fd59, %fd58;
	selp.f64 	%fd61, %fd58, %fd60, %p30;
	fma.rn.f64 	%fd62, %fd8, %fd61, %fd10;
	add.f64 	%fd75, %fd75, %fd62;
	add.s32 	%r129, %r129, 1;
	setp.ne.s32 	%p31, %r129, %r49;
	@%p31 bra 	$L__BB1_3;
$L__BB1_33:
	ld.param.u64 	%rd66, [_Z22processPixelHorizontalPhPdS0_ii_param_0];
	cvt.rn.f64.s32 	%fd63, %r49;
	div.rn.f64 	%fd64, %fd74, %fd63;
	div.rn.f64 	%fd65, %fd75, %fd63;
	add.f64 	%fd66, %fd75, %fd65;
	mul.f64 	%fd67, %fd66, %fd66;
	fma.rn.f64 	%fd68, %fd64, %fd64, %fd67;
	cvt.rn.f32.f64 	%f65, %fd68;
	sqrt.rn.f32 	%f66, %f65;
	cvt.f64.f32 	%fd69, %f66;
	cvt.rzi.u32.f64 	%r128, %fd69;
	cvt.s64.s32 	%rd63, %r1;
	cvta.to.global.u64 	%rd64, %rd66;
	add.s64 	%rd65, %rd64, %rd63;
	st.global.u8 	[%rd65], %r128;
$L__BB1_34:
	ret;

}
.func  (.param .align 16 .b8 func_retval0[16]) __internal_trig_reduction_slowpathd(
	.param .b64 __internal_trig_reduction_slowpathd_param_0
)
{
	.local .align 8 .b8 	__local_depot2[40];
	.reg .b64 	%SP;
	.reg .b64 	%SPL;
	.reg .pred 	%p<10>;
	.reg .b32 	%r<47>;
	.reg .b64 	%rd<74>;
	.reg .b64 	%fd<5>;

	mov.u64 	%SPL, __local_depot2;
	ld.param.f64 	%fd4, [__internal_trig_reduction_slowpathd_param_0];
	add.u64 	%rd1, %SPL, 0;
	{
	.reg .b32 %temp; 
	mov.b64 	{%temp, %r1}, %fd4;
	}
	shr.u32 	%r2, %r1, 20;
	and.b32  	%r3, %r2, 2047;
	setp.eq.s32 	%p1, %r3, 2047;
	mov.b32 	%r46, 0;
	@%p1 bra 	$L__BB2_9;
	add.s32 	%r20, %r3, -1024;
	mov.b64 	%rd20, %fd4;
	shl.b64 	%rd2, %rd20, 11;
	shr.u32 	%r4, %r20, 6;
	sub.s32 	%r45, 15, %r4;
	sub.s32 	%r21, 19, %r4;
	setp.lt.u32 	%p2, %r20, 128;
	selp.b32 	%r6, 18, %r21, %p2;
	setp.ge.s32 	%p3, %r45, %r6;
	mov.b64 	%rd70, 0;
	@%p3 bra 	$L__BB2_4;
	add.s32 	%r23, %r6, %r4;
	neg.s32 	%r43, %r23;
	or.b64  	%rd3, %rd2, -9223372036854775808;
	mov.b64 	%rd70, 0;
	mov.b32 	%r42, 0;
	mov.u64 	%rd25, __cudart_i2opi_d;
	mov.u32 	%r44, %r45;
$L__BB2_3:
	.pragma "nounroll";
	mul.wide.s32 	%rd22, %r42, 8;
	add.s64 	%rd23, %rd1, %rd22;
	mul.wide.s32 	%rd24, %r44, 8;
	add.s64 	%rd26, %rd25, %rd24;
	ld.global.nc.u64 	%rd27, [%rd26];
	{
	.reg .u32 %r0, %r1, %r2, %r3, %alo, %ahi, %blo, %bhi, %clo, %chi;
	mov.b64 	{%alo,%ahi}, %rd27;
	mov.b64 	{%blo,%bhi}, %rd3;
	mov.b64 	{%clo,%chi}, %rd70;
	mad.lo.cc.u32 	%r0, %alo, %blo, %clo;
	madc.hi.cc.u32 	%r1, %alo, %blo, %chi;
	madc.hi.u32 	%r2, %alo, %bhi, 0;
	mad.lo.cc.u32 	%r1, %alo, %bhi, %r1;
	madc.hi.cc.u32 	%r2, %ahi, %blo, %r2;
	madc.hi.u32 	%r3, %ahi, %bhi, 0;
	mad.lo.cc.u32 	%r1, %ahi, %blo, %r1;
	madc.lo.cc.u32 	%r2, %ahi, %bhi, %r2;
	addc.u32 	%r3, %r3, 0;
	mov.b64 	%rd28, {%r0,%r1};
	mov.b64 	%rd70, {%r2,%r3};
	}
	st.local.u64 	[%rd23], %rd28;
	add.s32 	%r44, %r44, 1;
	add.s32 	%r43, %r43, 1;
	add.s32 	%r42, %r42, 1;
	setp.ne.s32 	%p4, %r43, -15;
	mov.u32 	%r45, %r6;
	@%p4 bra 	$L__BB2_3;
$L__BB2_4:
	cvt.s64.s32 	%rd29, %r45;
	cvt.u64.u32 	%rd30, %r4;
	add.s64 	%rd31, %rd30, %rd29;
	shl.b64 	%rd32, %rd31, 3;
	add.s64 	%rd33, %rd1, %rd32;
	st.local.u64 	[%rd33+-120], %rd70;
	and.b32  	%r15, %r2, 63;
	ld.local.u64 	%rd72, [%rd1+16];
	ld.local.u64 	%rd71, [%rd1+24];
	setp.eq.s32 	%p5, %r15, 0;
	@%p5 bra 	$L__BB2_6;
	shl.b64 	%rd34, %rd71, %r15;
	shr.u64 	%rd35, %rd72, 1;
	xor.b32  	%r24, %r15, 63;
	shr.u64 	%rd36, %rd35, %r24;
	or.b64  	%rd71, %rd34, %rd36;
	ld.local.u64 	%rd37, [%rd1+8];
	shl.b64 	%rd38, %rd72, %r15;
	shr.u64 	%rd39, %rd37, 1;
	shr.u64 	%rd40, %rd39, %r24;
	or.b64  	%rd72, %rd38, %rd40;
$L__BB2_6:
	and.b32  	%r25, %r1, -2147483648;
	shr.u64 	%rd41, %rd71, 62;
	cvt.u32.u64 	%r26, %rd41;
	mov.b64 	{%r27, %r28}, %rd71;
	mov.b64 	{%r29, %r30}, %rd72;
	shf.l.wrap.b32 	%r31, %r30, %r27, 2;
	shf.l.wrap.b32 	%r32, %r27, %r28, 2;
	mov.b64 	%rd42, {%r31, %r32};
	shl.b64 	%rd43, %rd72, 2;
	shr.u64 	%rd44, %rd42, 63;
	cvt.u32.u64 	%r33, %rd44;
	add.s32 	%r34, %r33, %r26;
	setp.eq.s32 	%p6, %r25, 0;
	neg.s32 	%r35, %r34;
	selp.b32 	%r46, %r34, %r35, %p6;
	setp.gt.s64 	%p7, %rd42, -1;
	mov.b64 	%rd45, 0;
	{
	.reg .u32 %r0, %r1, %r2, %r3, %a0, %a1, %a2, %a3, %b0, %b1, %b2, %b3;
	mov.b64 	{%a0,%a1}, %rd45;
	mov.b64 	{%a2,%a3}, %rd45;
	mov.b64 	{%b0,%b1}, %rd43;
	mov.b64 	{%b2,%b3}, %rd42;
	sub.cc.u32 	%r0, %a0, %b0;
	subc.cc.u32 	%r1, %a1, %b1;
	subc.cc.u32 	%r2, %a2, %b2;
	subc.u32 	%r3, %a3, %b3;
	mov.b64 	%rd46, {%r0,%r1};
	mov.b64 	%rd47, {%r2,%r3};
	}
	xor.b32  	%r36, %r25, -2147483648;
	selp.b64 	%rd73, %rd42, %rd47, %p7;
	selp.b64 	%rd14, %rd43, %rd46, %p7;
	selp.b32 	%r17, %r25, %r36, %p7;
	clz.b64 	%r37, %rd73;
	cvt.u64.u32 	%rd15, %r37;
	setp.eq.s32 	%p8, %r37, 0;
	@%p8 bra 	$L__BB2_8;
	cvt.u32.u64 	%r38, %rd15;
	and.b32  	%r39, %r38, 63;
	shl.b64 	%rd48, %rd73, %r39;
	shr.u64 	%rd49, %rd14, 1;
	not.b32 	%r40, %r38;
	and.b32  	%r41, %r40, 63;
	shr.u64 	%rd50, %rd49, %r41;
	or.b64  	%rd73, %rd48, %rd50;
$L__BB2_8:
	mov.b64 	%rd51, -3958705157555305931;
	{
	.reg .u32 %r0, %r1, %r2, %r3, %alo, %ahi, %blo, %bhi;
	mov.b64 	{%alo,%ahi}, %rd73;
	mov.b64 	{%blo,%bhi}, %rd51;
	mul.lo.u32 	%r0, %alo, %blo;
	mul.hi.u32 	%r1, %alo, %blo;
	mad.lo.cc.u32 	%r1, %alo, %bhi, %r1;
	madc.hi.u32 	%r2, %alo, %bhi, 0;
	mad.lo.cc.u32 	%r1, %ahi, %blo, %r1;
	madc.hi.cc.u32 	%r2, %ahi, %blo, %r2;
	madc.hi.u32 	%r3, %ahi, %bhi, 0;
	mad.lo.cc.u32 	%r2, %ahi, %bhi, %r2;
	addc.u32 	%r3, %r3, 0;
	mov.b64 	%rd52, {%r0,%r1};
	mov.b64 	%rd53, {%r2,%r3};
	}
	setp.gt.s64 	%p9, %rd53, 0;
	{
	.reg .u32 %r0, %r1, %r2, %r3, %a0, %a1, %a2, %a3, %b0, %b1, %b2, %b3;
	mov.b64 	{%a0,%a1}, %rd52;
	mov.b64 	{%a2,%a3}, %rd53;
	mov.b64 	{%b0,%b1}, %rd52;
	mov.b64 	{%b2,%b3}, %rd53;
	add.cc.u32 	%r0, %a0, %b0;
	addc.cc.u32 	%r1, %a1, %b1;
	addc.cc.u32 	%r2, %a2, %b2;
	addc.u32 	%r3, %a3, %b3;
	mov.b64 	%rd54, {%r0,%r1};
	mov.b64 	%rd55, {%r2,%r3};
	}
	selp.b64 	%rd56, %rd55, %rd53, %p9;
	selp.s64 	%rd57, -1, 0, %p9;
	sub.s64 	%rd58, %rd57, %rd15;
	cvt.u64.u32 	%rd59, %r17;
	shl.b64 	%rd60, %rd59, 32;
	add.s64 	%rd61, %rd56, 1;
	shr.u64 	%rd62, %rd61, 10;
	add.s64 	%rd63, %rd62, 1;
	shr.u64 	%rd64, %rd63, 1;
	shl.b64 	%rd65, %rd58, 52;
	add.s64 	%rd66, %rd65, %rd64;
	add.s64 	%rd67, %rd66, 4602678819172646912;
	or.b64  	%rd68, %rd67, %rd60;
	mov.b64 	%fd4, %rd68;
$L__BB2_9:
	st.param.f64 	[func_retval0], %fd4;
	st.param.b32 	[func_retval0+8], %r46;
	ret;

}


// ===== COMPILED SASS (sm_100) =====

	.target	sm_100

	.elftype	@"ET_EXEC"


//--------------------- .note.nv.tkinfo           --------------------------
	.section	.note.nv.tkinfo,"",@"SHT_NOTE"
	.sectionflags	@"SHF_NOTE_NV_TKINFO"
	.tkinfo
        /*0018*/ 	.word	0x00000002
        /*0030*/ 	.string	""
        /*0030*/ 	.string	"ptxas"
        /*0030*/ 	.string	"Cuda compilation tools, release 13.0, V13.0.88"
        /*0030*/ 	.string	"Build cuda_13.0.r13.0/compiler.36424714_0"
        /*0030*/ 	.string	"-arch sm_100 -m 64 "



//--------------------- .note.nv.cuinfo           --------------------------
	.section	.note.nv.cuinfo,"",@"SHT_NOTE"
	.sectionflags	@"SHF_NOTE_NV_CUINFO"
        /*0018*/ 	.short	0x0002
        /*001a*/ 	.short	0x0064
        /*001c*/ 	.short	0x0082
	.zero		2


//--------------------- .nv.info                  --------------------------
	.section	.nv.info,"",@"SHT_CUDA_INFO"
	.align	4


	//----- nvinfo : EIATTR_REGCOUNT
	.align		4
        /*0000*/ 	.byte	0x04, 0x2f
        /*0002*/ 	.short	(.L_4 - .L_3)
	.align		4
.L_3:
        /*0004*/ 	.word	index@(_Z20processPixelVerticalPhPdS0_ii)
        /*0008*/ 	.word	0x00000020


	//----- nvinfo : EIATTR_FRAME_SIZE
	.align		4
.L_4:
        /*000c*/ 	.byte	0x04, 0x11
        /*000e*/ 	.short	(.L_6 - .L_5)
	.align		4
.L_5:
        /*0010*/ 	.word	index@($__internal_2_$__cuda_sm20_div_rn_f64_full)
        /*0014*/ 	.word	0x00000020


	//----- nvinfo : EIATTR_FRAME_SIZE
	.align		4
.L_6:
        /*0018*/ 	.byte	0x04, 0x11
        /*001a*/ 	.short	(.L_8 - .L_7)
	.align		4
.L_7:
        /*001c*/ 	.word	index@(_Z20processPixelVerticalPhPdS0_ii)
        /*0020*/ 	.word	0x00000020


	//----- nvinfo : EIATTR_REGCOUNT
	.align		4
.L_8:
        /*0024*/ 	.byte	0x04, 0x2f
        /*0026*/ 	.short	(.L_10 - .L_9)
	.align		4
.L_9:
        /*0028*/ 	.word	index@(_Z22processPixelHorizontalPhPdS0_ii)
        /*002c*/ 	.word	0x00000028


	//----- nvinfo : EIATTR_FRAME_SIZE
	.align		4
.L_10:
        /*0030*/ 	.byte	0x04, 0x11
        /*0032*/ 	.short	(.L_12 - .L_11)
	.align		4
.L_11:
        /*0034*/ 	.word	index@($_Z22processPixelHorizontalPhPdS0_ii$__internal_trig_reduction_slowpathd)
        /*0038*/ 	.word	0x00000048


	//----- nvinfo : EIATTR_FRAME_SIZE
	.align		4
.L_12:
        /*003c*/ 	.byte	0x04, 0x11
        /*003e*/ 	.short	(.L_14 - .L_13)
	.align		4
.L_13:
        /*0040*/ 	.word	index@($__internal_1_$__cuda_sm20_sqrt_rn_f32_slowpath)
        /*0044*/ 	.word	0x00000048


	//----- nvinfo : EIATTR_FRAME_SIZE
	.align		4
.L_14:
        /*0048*/ 	.byte	0x04, 0x11
        /*004a*/ 	.short	(.L_16 - .L_15)
	.align		4
.L_15:
        /*004c*/ 	.word	index@($__internal_0_$__cuda_sm20_div_rn_f64_full)
        /*0050*/ 	.word	0x00000048


	//----- nvinfo : EIATTR_FRAME_SIZE
	.align		4
.L_16:
        /*0054*/ 	.byte	0x04, 0x11
        /*0056*/ 	.short	(.L_18 - .L_17)
	.align		4
.L_17:
        /*0058*/ 	.word	index@(_Z22processPixelHorizontalPhPdS0_ii)
        /*005c*/ 	.word	0x00000048


	//----- nvinfo : EIATTR_MIN_STACK_SIZE
	.align		4
.L_18:
        /*0060*/ 	.byte	0x04, 0x12
        /*0062*/ 	.short	(.L_20 - .L_19)
	.align		4
.L_19:
        /*0064*/ 	.word	index@(_Z22processPixelHorizontalPhPdS0_ii)
        /*0068*/ 	.word	0x00000048


	//----- nvinfo : EIATTR_MIN_STACK_SIZE
	.align		4
.L_20:
        /*006c*/ 	.byte	0x04, 0x12
        /*006e*/ 	.short	(.L_22 - .L_21)
	.align		4
.L_21:
        /*0070*/ 	.word	index@(_Z20processPixelVerticalPhPdS0_ii)
        /*0074*/ 	.word	0x00000020
.L_22:


//--------------------- .nv.compat                --------------------------
	.section	.nv.compat,"",@"SHT_CUDA_COMPAT_INFO"
	.align	4
        /*0000*/ 	.byte	0x02, 0x09, 0x00, 0x00, 0x02, 0x02, 0x01, 0x00, 0x02, 0x05, 0x05, 0x00, 0x03, 0x07, 0x01, 0x01
        /*0010*/ 	.byte	0x02, 0x03, 0x00, 0x00, 0x02, 0x06, 0x01, 0x00, 0x04, 0x0b, 0x08, 0x00, 0x01, 0x00, 0x00, 0x00
        /*0020*/ 	.byte	0x00, 0x00, 0x00, 0x00


//--------------------- .nv.info._Z22processPixelHorizontalPhPdS0_ii --------------------------
	.section	.nv.info._Z22processPixelHorizontalPhPdS0_ii,"",@"SHT_CUDA_INFO"
	.sectionflags	@""
	.align	4


	//----- nvinfo : EIATTR_CUDA_API_VERSION
	.align		4
        /*0000*/ 	.byte	0x04, 0x37
        /*0002*/ 	.short	(.L_24 - .L_23)
.L_23:
        /*0004*/ 	.word	0x00000082


	//----- nvinfo : EIATTR_KPARAM_INFO
	.align		4
.L_24:
        /*0008*/ 	.byte	0x04, 0x17
        /*000a*/ 	.short	(.L_26 - .L_25)
.L_25:
        /*000c*/ 	.word	0x00000000
        /*0010*/ 	.short	0x0004
        /*0012*/ 	.short	0x001c
        /*0014*/ 	.byte	0x00, 0xf0, 0x11, 0x00


	//----- nvinfo : EIATTR_KPARAM_INFO
	.align		4
.L_26:
        /*0018*/ 	.byte	0x04, 0x17
        /*001a*/ 	.short	(.L_28 - .L_27)
.L_27:
        /*001c*/ 	.word	0x00000000
        /*0020*/ 	.short	0x0003
        /*0022*/ 	.short	0x0018
        /*0024*/ 	.byte	0x00, 0xf0, 0x11, 0x00


	//----- nvinfo : EIATTR_KPARAM_INFO
	.align		4
.L_28:
        /*0028*/ 	.byte	0x04, 0x17
        /*002a*/ 	.short	(.L_30 - .L_29)
.L_29:
        /*002c*/ 	.word	0x00000000
        /*0030*/ 	.short	0x0002
        /*0032*/ 	.short	0x0010
        /*0034*/ 	.byte	0x00, 0xf5, 0x21, 0x00


	//----- nvinfo : EIATTR_KPARAM_INFO
	.align		4
.L_30:
        /*0038*/ 	.byte	0x04, 0x17
        /*003a*/ 	.short	(.L_32 - .L_31)
.L_31:
        /*003c*/ 	.word	0x00000000
        /*0040*/ 	.short	0x0001
        /*0042*/ 	.short	0x0008
        /*0044*/ 	.byte	0x00, 0xf5, 0x21, 0x00


	//----- nvinfo : EIATTR_KPARAM_INFO
	.align		4
.L_32:
        /*0048*/ 	.byte	0x04, 0x17
        /*004a*/ 	.short	(.L_34 - .L_33)
.L_33:
        /*004c*/ 	.word	0x00000000
        /*0050*/ 	.short	0x0000
        /*0052*/ 	.short	0x0000
        /*0054*/ 	.byte	0x00, 0xf5, 0x21, 0x00


	//----- nvinfo : EIATTR_SPARSE_MMA_MASK
	.align		4
.L_34:
        /*0058*/ 	.byte	0x03, 0x50
        /*005a*/ 	.short	0x0000


	//----- nvinfo : EIATTR_MAXREG_COUNT
	.align		4
        /*005c*/ 	.byte	0x03, 0x1b
        /*005e*/ 	.short	0x00ff


	//----- nvinfo : EIATTR_MERCURY_ISA_VERSION
	.align		4
        /*0060*/ 	.byte	0x03, 0x5f
        /*0062*/ 	.short	0x0101


	//----- nvinfo : EIATTR_VRC_CTA_INIT_COUNT
	.align		4
        /*0064*/ 	.byte	0x02, 0x4a
	.zero		1
	.zero		1


	//----- nvinfo : EIATTR_EXIT_INSTR_OFFSETS
	.align		4
        /*0068*/ 	.byte	0x04, 0x1c
        /*006a*/ 	.short	(.L_36 - .L_35)


	//   ....[0]....
.L_35:
        /*006c*/ 	.word	0x000000a0


	//   ....[1]....
        /*0070*/ 	.word	0x00001be0


	//----- nvinfo : EIATTR_CRS_STACK_SIZE
	.align		4
.L_36:
        /*0074*/ 	.byte	0x04, 0x1e
        /*0076*/ 	.short	(.L_38 - .L_37)
.L_37:
        /*0078*/ 	.word	0x00000000


	//----- nvinfo : EIATTR_CBANK_PARAM_SIZE
	.align		4
.L_38:
        /*007c*/ 	.byte	0x03, 0x19
        /*007e*/ 	.short	0x0020


	//----- nvinfo : EIATTR_PARAM_CBANK
	.align		4
        /*0080*/ 	.byte	0x04, 0x0a
        /*0082*/ 	.short	(.L_40 - .L_39)
	.align		4
.L_39:
        /*0084*/ 	.word	index@(.nv.constant0._Z22processPixelHorizontalPhPdS0_ii)
        /*0088*/ 	.short	0x0380
        /*008a*/ 	.short	0x0020


	//----- nvinfo : EIATTR_SW_WAR
	.align		4
.L_40:
        /*008c*/ 	.byte	0x04, 0x36
        /*008e*/ 	.short	(.L_42 - .L_41)
.L_41:
        /*0090*/ 	.word	0x00000008
.L_42:


//--------------------- .nv.info._Z20processPixelVerticalPhPdS0_ii --------------------------
	.section	.nv.info._Z20processPixelVerticalPhPdS0_ii,"",@"SHT_CUDA_INFO"
	.sectionflags	@""
	.align	4


	//----- nvinfo : EIATTR_CUDA_API_VERSION
	.align		4
        /*0000*/ 	.byte	0x04, 0x37
        /*0002*/ 	.short	(.L_44 - .L_43)
.L_43:
        /*0004*/ 	.word	0x00000082


	//----- nvinfo : EIATTR_KPARAM_INFO
	.align		4
.L_44:
        /*0008*/ 	.byte	0x04, 0x17
        /*000a*/ 	.short	(.L_46 - .L_45)
.L_45:
        /*000c*/ 	.word	0x00000000
        /*0010*/ 	.short	0x0004
        /*0012*/ 	.short	0x001c
        /*0014*/ 	.byte	0x00, 0xf0, 0x11, 0x00


	//----- nvinfo : EIATTR_KPARAM_INFO
	.align		4
.L_46:
        /*0018*/ 	.byte	0x04, 0x17
        /*001a*/ 	.short	(.L_48 - .L_47)
.L_47:
        /*001c*/ 	.word	0x00000000
        /*0020*/ 	.short	0x0003
        /*0022*/ 	.short	0x0018
        /*0024*/ 	.byte	0x00, 0xf0, 0x11, 0x00


	//----- nvinfo : EIATTR_KPARAM_INFO
	.align		4
.L_48:
        /*0028*/ 	.byte	0x04, 0x17
        /*002a*/ 	.short	(.L_50 - .L_49)
.L_49:
        /*002c*/ 	.word	0x00000000
        /*0030*/ 	.short	0x0002
        /*0032*/ 	.short	0x0010
        /*0034*/ 	.byte	0x00, 0xf5, 0x21, 0x00


	//----- nvinfo : EIATTR_KPARAM_INFO
	.align		4
.L_50:
        /*0038*/ 	.byte	0x04, 0x17
        /*003a*/ 	.short	(.L_52 - .L_51)
.L_51:
        /*003c*/ 	.word	0x00000000
        /*0040*/ 	.short	0x0001
        /*0042*/ 	.short	0x0008
        /*0044*/ 	.byte	0x00, 0xf5, 0x21, 0x00


	//----- nvinfo : EIATTR_KPARAM_INFO
	.align		4
.L_52:
        /*0048*/ 	.byte	0x04, 0x17
        /*004a*/ 	.short	(.L_54 - .L_53)
.L_53:
        /*004c*/ 	.word	0x00000000
        /*0050*/ 	.short	0x0000
        /*0052*/ 	.short	0x0000
        /*0054*/ 	.byte	0x00, 0xf5, 0x21, 0x00


	//----- nvinfo : EIATTR_SPARSE_MMA_MASK
	.align		4
.L_54:
        /*0058*/ 	.byte	0x03, 0x50
        /*005a*/ 	.short	0x0000


	//----- nvinfo : EIATTR_MAXREG_COUNT
	.align		4
        /*005c*/ 	.byte	0x03, 0x1b
        /*005e*/ 	.short	0x00ff


	//----- nvinfo : EIATTR_MERCURY_ISA_VERSION
	.align		4
        /*0060*/ 	.byte	0x03, 0x5f
        /*0062*/ 	.short	0x0101


	//----- nvinfo : EIATTR_VRC_CTA_INIT_COUNT
	.align		4
        /*0064*/ 	.byte	0x02, 0x4a
	.zero		1
	.zero		1


	//----- nvinfo : EIATTR_EXIT_INSTR_OFFSETS
	.align		4
        /*0068*/ 	.byte	0x04, 0x1c
        /*006a*/ 	.short	(.L_56 - .L_55)


	//   ....[0]....
.L_55:
        /*006c*/ 	.word	0x00000090


	//   ....[1]....
        /*0070*/ 	.word	0x00001260


	//----- nvinfo : EIATTR_CRS_STACK_SIZE
	.align		4
.L_56:
        /*0074*/ 	.byte	0x04, 0x1e
        /*0076*/ 	.short	(.L_58 - .L_57)
.L_57:
        /*0078*/ 	.word	0x00000000


	//----- nvinfo : EIATTR_CBANK_PARAM_SIZE
	.align		4
.L_58:
        /*007c*/ 	.byte	0x03, 0x19
        /*007e*/ 	.short	0x0020


	//----- nvinfo : EIATTR_PARAM_CBANK
	.align		4
        /*0080*/ 	.byte	0x04, 0x0a
        /*0082*/ 	.short	(.L_60 - .L_59)
	.align		4
.L_59:
        /*0084*/ 	.word	index@(.nv.constant0._Z20processPixelVerticalPhPdS0_ii)
        /*0088*/ 	.short	0x0380
        /*008a*/ 	.short	0x0020


	//----- nvinfo : EIATTR_SW_WAR
	.align		4
.L_60:
        /*008c*/ 	.byte	0x04, 0x36
        /*008e*/ 	.short	(.L_62 - .L_61)
.L_61:
        /*0090*/ 	.word	0x00000008
.L_62:


//--------------------- .nv.callgraph             --------------------------
	.section	.nv.callgraph,"",@"SHT_CUDA_CALLGRAPH"
	.align	4
	.sectionentsize	8
	.align		4
        /*0000*/ 	.word	0x00000000
	.align		4
        /*0004*/ 	.word	0xffffffff
	.align		4
        /*0008*/ 	.word	0x00000000
	.align		4
        /*000c*/ 	.word	0xfffffffe
	.align		4
        /*0010*/ 	.word	0x00000000
	.align		4
        /*0014*/ 	.word	0xfffffffd
	.align		4
        /*0018*/ 	.word	0x00000000
	.align		4
        /*001c*/ 	.word	0xfffffffc


//--------------------- .nv.constant4             --------------------------
	.section	.nv.constant4,"a",@progbits
	.align	8
	.align		8
.nv.constant4:
        /*0000*/ 	.dword	__cudart_i2opi_f
	.align		8
        /*0008*/ 	.dword	__cudart_i2opi_d
	.align		8
        /*0010*/ 	.dword	__cudart_sin_cos_coeffs


//--------------------- .text._Z22processPixelHorizontalPhPdS0_ii --------------------------
	.section	.text._Z22processPixelHorizontalPhPdS0_ii,"ax",@progbits
	.align	128
        .global         _Z22processPixelHorizontalPhPdS0_ii
        .type           _Z22processPixelHorizontalPhPdS0_ii,@function
        .size           _Z22processPixelHorizontalPhPdS0_ii,(.L_x_60 - _Z22processPixelHorizontalPhPdS0_ii)
        .other          _Z22processPixelHorizontalPhPdS0_ii,@"STO_CUDA_ENTRY STV_DEFAULT"
_Z22processPixelHorizontalPhPdS0_ii:
.text._Z22processPixelHorizontalPhPdS0_ii:
[----:B------:R-:W0:Y:S01]  /*0000*/  LDC R1, c[0x0][0x37c] ;  /* 0x0000df00ff017b82 */ /* 0x000e220000000800 */
[----:B------:R-:W1:Y:S07]  /*0010*/  S2R R3, SR_TID.X ;  /* 0x0000000000037919 */ /* 0x000e6e0000002100 */
[----:B------:R-:W1:Y:S01]  /*0020*/  S2UR UR4, SR_CTAID.X ;  /* 0x00000000000479c3 */ /* 0x000e620000002500 */
[----:B------:R-:W2:Y:S01]  /*0030*/  LDCU.64 UR6, c[0x0][0x398] ;  /* 0x00007300ff0677ac */ /* 0x000ea20008000a00 */
[----:B0-----:R-:W-:-:S06]  /*0040*/  VIADD R1, R1, 0xffffffb8 ;  /* 0xffffffb801017836 */ /* 0x001fcc0000000000 */
[----:B------:R-:W1:Y:S01]  /*0050*/  LDC R28, c[0x0][0x360] ;  /* 0x0000d800ff1c7b82 */ /* 0x000e620000000800 */
[----:B--2---:R-:W-:Y:S02]  /*0060*/  IMAD.U32 R12, RZ, RZ, UR6 ;  /* 0x00000006ff0c7e24 */ /* 0x004fe4000f8e00ff */
[----:B-1----:R-:W-:Y:S02]  /*0070*/  IMAD R28, R28, UR4, R3 ;  /* 0x000000041c1c7c24 */ /* 0x002fe4000f8e0203 */
[----:B------:R-:W-:-:S05]  /*0080*/  IMAD R3, R12, UR7, RZ ;  /* 0x000000070c037c24 */ /* 0x000fca000f8e02ff */
[----:B------:R-:W-:-:S13]  /*0090*/  ISETP.GE.AND P0, PT, R28, R3, PT ;  /* 0x000000031c00720c */ /* 0x000fda0003f06270 */
[----:B------:R-:W-:Y:S05]  /*00a0*/  @P0 EXIT ;  /* 0x000000000000094d */ /* 0x000fea0003800000 */
[----:B------:R-:W-:Y:S01]  /*00b0*/  ISETP.GE.AND P0, PT, R12, 0x1, PT ;  /* 0x000000010c00780c */ /* 0x000fe20003f06270 */
[----:B------:R-:W0:Y:S01]  /*00c0*/  LDCU.64 UR8, c[0x0][0x358] ;  /* 0x00006b00ff0877ac */ /* 0x000e220008000a00 */
[----:B------:R-:W-:Y:S02]  /*00d0*/  CS2R R26, SRZ ;  /* 0x00000000001a7805 */ /* 0x000fe4000001ff00 */
[----:B------:R-:W-:-:S09]  /*00e0*/  CS2R R24, SRZ ;  /* 0x0000000000187805 */ /* 0x000fd2000001ff00 */
[----:B------:R-:W-:Y:S05]  /*00f0*/  @!P0 BRA `(.L_x_0) ;  /* 0x00000014009c8947 */ /* 0x000fea0003800000 */
[----:B------:R-:W-:Y:S01]  /*0100*/  IABS R5, R12 ;  /* 0x0000000c00057213 */ /* 0x000fe20000000000 */
[----:B------:R-:W-:Y:S01]  /*0110*/  I2F.F64.U32 R22, R12 ;  /* 0x0000000c00167312 */ /* 0x000fe20000201800 */
[----:B------:R-:W-:Y:S01]  /*0120*/  ISETP.GE.AND P2, PT, R28, RZ, PT ;  /* 0x000000ff1c00720c */ /* 0x000fe20003f46270 */
[----:B------:R-:W-:Y:S01]  /*0130*/  UMOV UR4, 0x2e48e8a7 ;  /* 0x2e48e8a700047882 */ /* 0x000fe20000000000 */
[----:B------:R-:W-:Y:S01]  /*0140*/  UMOV UR5, 0x401921ff ;  /* 0x401921ff00057882 */ /* 0x000fe20000000000 */
[----:B------:R-:W-:Y:S02]  /*0150*/  CS2R R24, SRZ ;  /* 0x0000000000187805 */ /* 0x000fe4000001ff00 */
[----:B------:R-:W-:Y:S02]  /*0160*/  CS2R R26, SRZ ;  /* 0x00000000001a7805 */ /* 0x000fe4000001ff00 */
[----:B------:R-:W1:Y:S08]  /*0170*/  I2F.RP R0, R5 ;  /* 0x0000000500007306 */ /* 0x000e700000209400 */
[----:B-1----:R-:W1:Y:S02]  /*0180*/  MUFU.RCP R0, R0 ;  /* 0x0000000000007308 */ /* 0x002e640000001000 */
[----:B-1----:R-:W-:-:S06]  /*0190*/  VIADD R2, R0, 0xffffffe ;  /* 0x0ffffffe00027836 */ /* 0x002fcc0000000000 */
[----:B------:R1:W2:Y:S02]  /*01a0*/  F2I.FTZ.U32.TRUNC.NTZ R3, R2 ;  /* 0x0000000200037305 */ /* 0x0002a4000021f000 */
[----:B-1----:R-:W-:Y:S02]  /*01b0*/  IMAD.MOV.U32 R2, RZ, RZ, RZ ;  /* 0x000000ffff027224 */ /* 0x002fe400078e00ff */
[----:B--2---:R-:W-:-:S04]  /*01c0*/  IMAD.MOV R4, RZ, RZ, -R3 ;  /* 0x000000ffff047224 */ /* 0x004fc800078e0a03 */
[----:B------:R-:W-:Y:S01]  /*01d0*/  IMAD R7, R4, R5, RZ ;  /* 0x0000000504077224 */ /* 0x000fe200078e02ff */
[----:B------:R-:W-:-:S03]  /*01e0*/  IABS R4, R28 ;  /* 0x0000001c00047213 */ /* 0x000fc60000000000 */
[----:B------:R-:W-:-:S06]  /*01f0*/  IMAD.HI.U32 R3, R3, R7, R2 ;  /* 0x0000000703037227 */ /* 0x000fcc00078e0002 */
[----:B------:R-:W-:-:S04]  /*0200*/  IMAD.HI.U32 R3, R3, R4, RZ ;  /* 0x0000000403037227 */ /* 0x000fc800078e00ff */
[----:B------:R-:W-:-:S04]  /*0210*/  IMAD.MOV R3, RZ, RZ, -R3 ;  /* 0x000000ffff037224 */ /* 0x000fc800078e0a03 */
[----:B------:R-:W-:-:S05]  /*0220*/  IMAD R0, R5, R3, R4 ;  /* 0x0000000305007224 */ /* 0x000fca00078e0204 */
[----:B------:R-:W-:-:S13]  /*0230*/  ISETP.GT.U32.AND P0, PT, R5, R0, PT ;  /* 0x000000000500720c */ /* 0x000fda0003f04070 */
[----:B------:R-:W-:Y:S01]  /*0240*/  @!P0 IMAD.IADD R0, R0, 0x1, -R5 ;  /* 0x0000000100008824 */ /* 0x000fe200078e0a05 */
[----:B------:R-:W-:-:S04]  /*0250*/  ISETP.NE.AND P0, PT, R12, RZ, PT ;  /* 0x000000ff0c00720c */ /* 0x000fc80003f05270 */
[----:B------:R-:W-:-:S13]  /*0260*/  ISETP.GT.U32.AND P1, PT, R5, R0, PT ;  /* 0x000000000500720c */ /* 0x000fda0003f24070 */
[----:B------:R-:W-:-:S04]  /*0270*/  @!P1 IMAD.IADD R0, R0, 0x1, -R5 ;  /* 0x0000000100009824 */ /* 0x000fc800078e0a05 */
[----:B------:R-:W-:Y:S01]  /*0280*/  @!P2 IMAD.MOV R0, RZ, RZ, -R0 ;  /* 0x000000ffff00a224 */ /* 0x000fe200078e0a00 */
[----:B------:R-:W-:-:S04]  /*0290*/  @!P0 LOP3.LUT R0, RZ, R12, RZ, 0x33, !PT ;  /* 0x0000000cff008212 */ /* 0x000fc800078e33ff */
[----:B------:R-:W1:Y:S01]  /*02a0*/  I2F.F64 R20, R0 ;  /* 0x0000000000147312 */ /* 0x000e620000201c00 */
[----:B------:R-:W-:Y:S01]  /*02b0*/  IMAD.IADD R29, R28, 0x1, -R0 ;  /* 0x000000011c1d7824 */ /* 0x000fe200078e0a00 */
[----:B-1----:R-:W-:Y:S01]  /*02c0*/  DMUL R20, R20, -UR4 ;  /* 0x8000000414147c28 */ /* 0x002fe20008000000 */
[----:B------:R-:W-:-:S10]  /*02d0*/  UMOV UR4, URZ ;  /* 0x000000ff00047c82 */ /* 0x000fd40008000000 */
.L_x_16:
[----:B------:R-:W1:Y:S01]  /*02e0*/  MUFU.RCP64H R5, R23 ;  /* 0x0000001700057308 */ /* 0x000e620000001800 */
[----:B------:R-:W-:Y:S01]  /*02f0*/  IMAD.MOV.U32 R4, RZ, RZ, 0x1 ;  /* 0x00000001ff047424 */ /* 0x000fe200078e00ff */
[----:B------:R-:W-:Y:S05]  /*0300*/  BSSY.RECONVERGENT B0, `(.L_x_1) ;  /* 0x0000015000007945 */ /* 0x000fea0003800200 */
[----:B-1----:R-:W-:-:S08]  /*0310*/  DFMA R2, -R22, R4, 1 ;  /* 0x3ff000001602742b */ /* 0x002fd00000000104 */
[----:B------:R-:W-:Y:S02]  /*0320*/  DFMA R6, R2, R2, R2 ;  /* 0x000000020206722b */ /* 0x000fe40000000002 */
[----:B------:R-:W1:Y:S06]  /*0330*/  I2F.F64.U32 R2, UR4 ;  /* 0x0000000400027d12 */ /* 0x000e6c0008201800 */
[----:B------:R-:W-:-:S08]  /*0340*/  DFMA R6, R4, R6, R4 ;  /* 0x000000060406722b */ /* 0x000fd00000000004 */
[----:B------:R-:W-:Y:S02]  /*0350*/  DFMA R4, -R22, R6, 1 ;  /* 0x3ff000001604742b */ /* 0x000fe40000000106 */
[----:B-1----:R-:W-:-:S06]  /*0360*/  DMUL R8, R20, R2 ;  /* 0x0000000214087228 */ /* 0x002fcc0000000000 */
[----:B------:R-:W-:-:S04]  /*0370*/  DFMA R4, R6, R4, R6 ;  /* 0x000000040604722b */ /* 0x000fc80000000006 */
[----:B------:R-:W-:-:S04]  /*0380*/  FSETP.GEU.AND P1, PT, |R9|, 6.5827683646048100446e-37, PT ;  /* 0x036000000900780b */ /* 0x000fc80003f2e200 */
[----:B------:R-:W-:-:S08]  /*0390*/  DMUL R2, R8, R4 ;  /* 0x0000000408027228 */ /* 0x000fd00000000000 */
[----:B------:R-:W-:-:S08]  /*03a0*/  DFMA R6, -R22, R2, R8 ;  /* 0x000000021606722b */ /* 0x000fd00000000108 */
[----:B------:R-:W-:-:S10]  /*03b0*/  DFMA R2, R4, R6, R2 ;  /* 0x000000060402722b */ /* 0x000fd40000000002 */
[----:B------:R-:W-:-:S05]  /*03c0*/  FFMA R0, RZ, R23, R3 ;  /* 0x00000017ff007223 */ /* 0x000fca0000000003 */
[----:B------:R-:W-:-:S13]  /*03d0*/  FSETP.GT.AND P0, PT, |R0|, 1.469367938527859385e-39, PT ;  /* 0x001000000000780b */ /* 0x000fda0003f04200 */
[----:B------:R-:W-:Y:S05]  /*03e0*/  @P0 BRA P1, `(.L_x_2) ;  /* 0x0000000000180947 */ /* 0x000fea0000800000 */
[----:B------:R-:W-:Y:S01]  /*03f0*/  IMAD.MOV.U32 R6, RZ, RZ, R22 ;  /* 0x000000ffff067224 */ /* 0x000fe200078e0016 */
[----:B------:R-:W-:Y:S01]  /*0400*/  MOV R16, 0x430 ;  /* 0x0000043000107802 */ /* 0x000fe20000000f00 */
[----:B------:R-:W-:-:S07]  /*0410*/  IMAD.MOV.U32 R7, RZ, RZ, R23 ;  /* 0x000000ffff077224 */ /* 0x000fce00078e0017 */
[----:B0-----:R-:W-:Y:S05]  /*0420*/  CALL.REL.NOINC `($__internal_0_$__cuda_sm20_div_rn_f64_full) ;  /* 0x0000001400f07944 */ /* 0x001fea0003c00000 */
[----:B------:R-:W-:Y:S02]  /*0430*/  IMAD.MOV.U32 R2, RZ, RZ, R4 ;  /* 0x000000ffff027224 */ /* 0x000fe400078e0004 */
[----:B------:R-:W-:-:S07]  /*0440*/  IMAD.MOV.U32 R3, RZ, RZ, R5 ;  /* 0x000000ffff037224 */ /* 0x000fce00078e0005 */
.L_x_2:
[----:B0-----:R-:W-:Y:S05]  /*0450*/  BSYNC.RECONVERGENT B0 ;  /* 0x0000000000007941 */ /* 0x001fea0003800200 */
.L_x_1:
[----:B------:R-:W0:Y:S01]  /*0460*/  LDC.64 R16, c[0x0][0x388] ;  /* 0x0000e200ff107b82 */ /* 0x000e220000000a00 */
[----:B------:R-:W-:-:S04]  /*0470*/  VIADD R13, R29, UR4 ;  /* 0x000000041d0d7c36 */ /* 0x000fc80008000000 */
[----:B0-----:R-:W-:-:S06]  /*0480*/  IMAD.WIDE R16, R13, 0x8, R16 ;  /* 0x000000080d107825 */ /* 0x001fcc00078e0210 */
[----:B------:R-:W5:Y:S01]  /*0490*/  LDG.E.64 R16, desc[UR8][R16.64] ;  /* 0x0000000810107981 */ /* 0x000f62000c1e1b00 */
[----:B------:R-:W0:Y:S01]  /*04a0*/  F2F.F32.F64 R7, R2 ;  /* 0x0000000200077310 */ /* 0x000e220000301000 */
[----:B------:R-:W-:Y:S01]  /*04b0*/  BSSY.RECONVERGENT B0, `(.L_x_3) ;  /* 0x0000042000007945 */ /* 0x000fe20003800200 */
[C---:B0-----:R-:W-:Y:S01]  /*04c0*/  FMUL R0, R7.reuse, 0.63661974668502807617 ;  /* 0x3f22f98307007820 */ /* 0x041fe20000400000 */
[----:B------:R-:W-:-:S05]  /*04d0*/  FSETP.GE.AND P0, PT, |R7|, 105615, PT ;  /* 0x47ce47800700780b */ /* 0x000fca0003f06200 */
[----:B------:R-:W0:Y:S02]  /*04e0*/  F2I.NTZ R0, R0 ;  /* 0x0000000000007305 */ /* 0x000e240000203100 */
[----:B0-----:R-:W-:Y:S01]  /*04f0*/  I2FP.F32.S32 R4, R0 ;  /* 0x0000000000047245 */ /* 0x001fe20000201400 */
[----:B------:R-:W-:-:S04]  /*0500*/  IMAD.MOV.U32 R12, RZ, RZ, R0 ;  /* 0x000000ffff0c7224 */ /* 0x000fc800078e0000 */
[----:B------:R-:W-:-:S04]  /*0510*/  FFMA R5, R4, -1.5707962512969970703, R7 ;  /* 0xbfc90fda04057823 */ /* 0x000fc80000000007 */
[----:B------:R-:W-:-:S04]  /*0520*/  FFMA R5, R4, -7.5497894158615963534e-08, R5 ;  /* 0xb3a2216804057823 */ /* 0x000fc80000000005 */
[----:B------:R-:W-:-:S04]  /*0530*/  FFMA R9, R4, -5.3903029534742383927e-15, R5 ;  /* 0xa7c234c504097823 */ /* 0x000fc80000000005 */
[----:B------:R-:W-:Y:S01]  /*0540*/  IMAD.MOV.U32 R4, RZ, RZ, R9 ;  /* 0x000000ffff047224 */ /* 0x000fe200078e0009 */
[----:B------:R-:W-:Y:S06]  /*0550*/  @!P0 BRA `(.L_x_4) ;  /* 0x0000000000dc8947 */ /* 0x000fec0003800000 */
[----:B------:R-:W-:-:S13]  /*0560*/  FSETP.NEU.AND P0, PT, |R7|, +INF , PT ;  /* 0x7f8000000700780b */ /* 0x000fda0003f0d200 */
[----:B------:R-:W-:Y:S01]  /*0570*/  @!P0 FMUL R4, RZ, R7 ;  /* 0x00000007ff048220 */ /* 0x000fe20000400000 */
[----:B------:R-:W-:Y:S01]  /*0580*/  @!P0 IMAD.MOV.U32 R0, RZ, RZ, RZ ;  /* 0x000000ffff008224 */ /* 0x000fe200078e00ff */
[----:B------:R-:W-:Y:S06]  /*0590*/  @!P0 BRA `(.L_x_4) ;  /* 0x0000000000cc8947 */ /* 0x000fec0003800000 */
[----:B------:R-:W-:Y:S01]  /*05a0*/  IMAD.SHL.U32 R4, R7, 0x100, RZ ;  /* 0x0000010007047824 */ /* 0x000fe200078e00ff */
[----:B------:R-:W0:Y:S01]  /*05b0*/  LDCU.64 UR10, c[0x4][URZ] ;  /* 0x01000000ff0a77ac */ /* 0x000e220008000a00 */
[----:B------:R-:W-:Y:S02]  /*05c0*/  IMAD.MOV.U32 R8, RZ, RZ, RZ ;  /* 0x000000ffff087224 */ /* 0x000fe400078e00ff */
[----:B------:R-:W-:Y:S01]  /*05d0*/  IMAD.MOV.U32 R0, RZ, RZ, R1 ;  /* 0x000000ffff007224 */ /* 0x000fe200078e0001 */
[----:B------:R-:W-:Y:S01]  /*05e0*/  LOP3.LUT R19, R4, 0x80000000, RZ, 0xfc, !PT ;  /* 0x8000000004137812 */ /* 0x000fe200078efcff */
[----:B------:R-:W-:Y:S01]  /*05f0*/  UMOV UR6, URZ ;  /* 0x000000ff00067c82 */ /* 0x000fe20008000000 */
[----:B------:R-:W-:-:S05]  /*0600*/  UMOV UR5, URZ ;  /* 0x000000ff00057c82 */ /* 0x000fca0008000000 */
.L_x_5:
[----:B0-----:R-:W-:Y:S02]  /*0610*/  IMAD.U32 R10, RZ, RZ, UR10 ;  /* 0x0000000aff0a7e24 */ /* 0x001fe4000f8e00ff */
[----:B------:R-:W-:-:S05]  /*0620*/  IMAD.U32 R11, RZ, RZ, UR11 ;  /* 0x0000000bff0b7e24 */ /* 0x000fca000f8e00ff */
[----:B------:R-:W2:Y:S01]  /*0630*/  LDG.E.CONSTANT R4, desc[UR8][R10.64] ;  /* 0x000000080a047981 */ /* 0x000ea2000c1e9900 */
[----:B------:R-:W-:Y:S02]  /*0640*/  UIADD3 UR10, UP0, UPT, UR10, 0x4, URZ ;  /* 0x000000040a0a7890 */ /* 0x000fe4000ff1e0ff */
[----:B------:R-:W-:Y:S02]  /*0650*/  UIADD3 UR5, UPT, UPT, UR5, 0x1, URZ ;  /* 0x0000000105057890 */ /* 0x000fe4000fffe0ff */
[----:B------:R-:W-:Y:S02]  /*0660*/  UIADD3.X UR11, UPT, UPT, URZ, UR11, URZ, UP0, !UPT ;  /* 0x0000000bff0b7290 */ /* 0x000fe400087fe4ff */
[----:B------:R-:W-:Y:S01]  /*0670*/  UISETP.NE.AND UP0, UPT, UR5, 0x6, UPT ;  /* 0x000000060500788c */ /* 0x000fe2000bf05270 */
[----:B--2---:R-:W-:-:S03]  /*0680*/  IMAD.WIDE.U32 R4, R4, R19, RZ ;  /* 0x0000001304047225 */ /* 0x004fc600078e00ff */
[----:B------:R-:W-:-:S04]  /*0690*/  IADD3 R15, P0, PT, R4, R8, RZ ;  /* 0x00000008040f7210 */ /* 0x000fc80007f1e0ff */
[----:B------:R-:W-:Y:S01]  /*06a0*/  IADD3.X R8, PT, PT, R5, UR6, RZ, P0, !PT ;  /* 0x0000000605087c10 */ /* 0x000fe200087fe4ff */
[----:B------:R0:W-:Y:S02]  /*06b0*/  STL [R0], R15 ;  /* 0x0000000f00007387 */ /* 0x0001e40000100800 */
[----:B0-----:R-:W-:Y:S01]  /*06c0*/  VIADD R0, R0, 0x4 ;  /* 0x0000000400007836 */ /* 0x001fe20000000000 */
[----:B------:R-:W-:Y:S06]  /*06d0*/  BRA.U UP0, `(.L_x_5) ;  /* 0xfffffffd00cc7547 */ /* 0x000fec000b83ffff */
[----:B------:R-:W-:Y:S01]  /*06e0*/  SHF.R.U32.HI R6, RZ, 0x17, R7 ;  /* 0x00000017ff067819 */ /* 0x000fe20000011607 */
[----:B------:R0:W-:Y:S03]  /*06f0*/  STL [R1+0x18], R8 ;  /* 0x0000180801007387 */ /* 0x0001e60000100800 */
[C---:B------:R-:W-:Y:S02]  /*0700*/  LOP3.LUT R0, R6.reuse, 0xe0, RZ, 0xc0, !PT ;  /* 0x000000e006007812 */ /* 0x040fe400078ec0ff */
[----:B------:R-:W-:-:S03]  /*0710*/  LOP3.LUT P0, RZ, R6, 0x1f, RZ, 0xc0, !PT ;  /* 0x0000001f06ff7812 */ /* 0x000fc6000780c0ff */
[----:B------:R-:W-:-:S05]  /*0720*/  VIADD R0, R0, 0xffffff80 ;  /* 0xffffff8000007836 */ /* 0x000fca0000000000 */
[----:B------:R-:W-:-:S05]  /*0730*/  SHF.R.U32.HI R0, RZ, 0x5, R0 ;  /* 0x00000005ff007819 */ /* 0x000fca0000011600 */
[----:B------:R-:W-:-:S05]  /*0740*/  IMAD R14, R0, -0x4, R1 ;  /* 0xfffffffc000e7824 */ /* 0x000fca00078e0201 */
[----:B------:R-:W2:Y:S04]  /*0750*/  LDL R0, [R14+0x18] ;  /* 0x000018000e007983 */ /* 0x000ea80000100800 */
[----:B------:R-:W2:Y:S04]  /*0760*/  LDL R5, [R14+0x14] ;  /* 0x000014000e057983 */ /* 0x000ea80000100800 */
[----:B------:R-:W3:Y:S01]  /*0770*/  @P0 LDL R4, [R14+0x10] ;  /* 0x000010000e040983 */ /* 0x000ee20000100800 */
[----:B------:R-:W-:Y:S01]  /*0780*/  LOP3.LUT R6, R6, 0x1f, RZ, 0xc0, !PT ;  /* 0x0000001f06067812 */ /* 0x000fe200078ec0ff */
[----:B------:R-:W-:Y:S01]  /*0790*/  UMOV UR6, 0x54442d19 ;  /* 0x54442d1900067882 */ /* 0x000fe20000000000 */
[----:B------:R-:W-:-:S02]  /*07a0*/  UMOV UR7, 0x3bf921fb ;  /* 0x3bf921fb00077882 */ /* 0x000fc40000000000 */
[-C--:B--2---:R-:W-:Y:S02]  /*07b0*/  @P0 SHF.L.W.U32.HI R0, R5, R6.reuse, R0 ;  /* 0x0000000605000219 */ /* 0x084fe40000010e00 */
[----:B---3--:R-:W-:Y:S02]  /*07c0*/  @P0 SHF.L.W.U32.HI R5, R4, R6, R5 ;  /* 0x0000000604050219 */ /* 0x008fe40000010e05 */
[----:B------:R-:W-:Y:S02]  /*07d0*/  ISETP.GE.AND P0, PT, R7, RZ, PT ;  /* 0x000000ff0700720c */ /* 0x000fe40003f06270 */
[C---:B------:R-:W-:Y:S01]  /*07e0*/  SHF.L.W.U32.HI R4, R5.reuse, 0x2, R0 ;  /* 0x0000000205047819 */ /* 0x040fe20000010e00 */
[----:B------:R-:W-:-:S03]  /*07f0*/  IMAD.SHL.U32 R5, R5, 0x4, RZ ;  /* 0x0000000405057824 */ /* 0x000fc600078e00ff */
[----:B------:R-:W-:-:S04]  /*0800*/  SHF.R.S32.HI R6, RZ, 0x1f, R4 ;  /* 0x0000001fff067819 */ /* 0x000fc80000011404 */
[C---:B------:R-:W-:Y:S02]  /*0810*/  LOP3.LUT R10, R6.reuse, R5, RZ, 0x3c, !PT ;  /* 0x00000005060a7212 */ /* 0x040fe400078e3cff */
[----:B------:R-:W-:Y:S02]  /*0820*/  LOP3.LUT R11, R6, R4, RZ, 0x3c, !PT ;  /* 0x00000004060b7212 */ /* 0x000fe400078e3cff */
[----:B------:R-:W-:Y:S02]  /*0830*/  SHF.R.U32.HI R5, RZ, 0x1e, R0 ;  /* 0x0000001eff057819 */ /* 0x000fe40000011600 */
[C---:B------:R-:W-:Y:S02]  /*0840*/  LOP3.LUT R6, R4.reuse, R7, RZ, 0x3c, !PT ;  /* 0x0000000704067212 */ /* 0x040fe400078e3cff */
[----:B------:R-:W1:Y:S01]  /*0850*/  I2F.F64.S64 R10, R10 ;  /* 0x0000000a000a7312 */ /* 0x000e620000301c00 */
[----:B------:R-:W-:Y:S02]  /*0860*/  LEA.HI R0, R4, R5, RZ, 0x1 ;  /* 0x0000000504007211 */ /* 0x000fe400078f08ff */
[----:B------:R-:W-:-:S03]  /*0870*/  ISETP.GE.AND P1, PT, R6, RZ, PT ;  /* 0x000000ff0600720c */ /* 0x000fc60003f26270 */
[----:B------:R-:W-:-:S04]  /*0880*/  IMAD.MOV R4, RZ, RZ, -R0 ;  /* 0x000000ffff047224 */ /* 0x000fc800078e0a00 */
[----:B------:R-:W-:Y:S01]  /*0890*/  @!P0 IMAD.MOV.U32 R0, RZ, RZ, R4 ;  /* 0x000000ffff008224 */ /* 0x000fe200078e0004 */
[----:B-1----:R-:W-:-:S10]  /*08a0*/  DMUL R14, R10, UR6 ;  /* 0x000000060a0e7c28 */ /* 0x002fd40008000000 */
[----:B------:R-:W1:Y:S02]  /*08b0*/  F2F.F32.F64 R14, R14 ;  /* 0x0000000e000e7310 */ /* 0x000e640000301000 */
[----:B01----:R-:W-:-:S07]  /*08c0*/  FSEL R4, -R14, R14, !P1 ;  /* 0x0000000e0e047208 */ /* 0x003fce0004800100 */
.L_x_4:
[----:B------:R-:W-:Y:S05]  /*08d0*/  BSYNC.RECONVERGENT B0 ;  /* 0x0000000000007941 */ /* 0x000fea0003800200 */
.L_x_3:
[----:B------:R-:W0:Y:S02]  /*08e0*/  LDC.64 R18, c[0x0][0x390] ;  /* 0x0000e400ff127b82 */ /* 0x000e240000000a00 */
[----:B0-----:R-:W-:-:S06]  /*08f0*/  IMAD.WIDE R18, R13, 0x8, R18 ;  /* 0x000000080d127825 */ /* 0x001fcc00078e0212 */
[----:B------:R-:W5:Y:S01]  /*0900*/  LDG.E.64 R18, desc[UR8][R18.64] ;  /* 0x0000000812127981 */ /* 0x000f62000c1e1b00 */
[----:B------:R-:W-:Y:S02]  /*0910*/  IMAD.MOV.U32 R13, RZ, RZ, 0x37cbac00 ;  /* 0x37cbac00ff0d7424 */ /* 0x000fe400078e00ff */
[----:B------:R-:W-:Y:S01]  /*0920*/  FMUL R5, R4, R4 ;  /* 0x0000000404057220 */ /* 0x000fe20000400000 */
[----:B------:R-:W-:Y:S01]  /*0930*/  LOP3.LUT R6, R0, 0x1, RZ, 0xc0, !PT ;  /* 0x0000000100067812 */ /* 0x000fe200078ec0ff */
[----:B------:R-:W-:Y:S01]  /*0940*/  IMAD.MOV.U32 R30, RZ, RZ, 0x3c0885e4 ;  /* 0x3c0885e4ff1e7424 */ /* 0x000fe200078e00ff */
[----:B------:R-:W-:Y:S01]  /*0950*/  BSSY.RECONVERGENT B0, `(.L_x_6) ;  /* 0x0000047000007945 */ /* 0x000fe20003800200 */
[----:B------:R-:W-:Y:S01]  /*0960*/  FFMA R8, R5, R13, -0.0013887860113754868507 ;  /* 0xbab607ed05087423 */ /* 0x000fe2000000000d */
[----:B------:R-:W-:Y:S01]  /*0970*/  ISETP.NE.U32.AND P0, PT, R6, 0x1, PT ;  /* 0x000000010600780c */ /* 0x000fe20003f05070 */
[----:B------:R-:W-:Y:S02]  /*0980*/  VIADD R0, R0, 0x1 ;  /* 0x0000000100007836 */ /* 0x000fe40000000000 */
[----:B------:R-:W-:Y:S01]  /*0990*/  IMAD.MOV.U32 R31, RZ, RZ, 0x3e2aaaa8 ;  /* 0x3e2aaaa8ff1f7424 */ /* 0x000fe200078e00ff */
[----:B------:R-:W-:-:S02]  /*09a0*/  FSEL R8, R8, -0.00019574658654164522886, P0 ;  /* 0xb94d415308087808 */ /* 0x000fc40000000000 */
[----:B------:R-:W-:Y:S02]  /*09b0*/  FSEL R6, R30, 0.041666727513074874878, !P0 ;  /* 0x3d2aaabb1e067808 */ /* 0x000fe40004000000 */
[----:B------:R-:W-:Y:S02]  /*09c0*/  LOP3.LUT P1, RZ, R0, 0x2, RZ, 0xc0, !PT ;  /* 0x0000000200ff7812 */ /* 0x000fe4000782c0ff */
[----:B------:R-:W-:Y:S01]  /*09d0*/  FSEL R11, -R31, -0.4999999701976776123, !P0 ;  /* 0xbeffffff1f0b7808 */ /* 0x000fe20004000100 */
[----:B------:R-:W-:Y:S01]  /*09e0*/  FFMA R6, R5, R8, R6 ;  /* 0x0000000805067223 */ /* 0x000fe20000000006 */
[----:B------:R-:W-:Y:S01]  /*09f0*/  FSEL R0, R4, 1, !P0 ;  /* 0x3f80000004007808 */ /* 0x000fe20004000000 */
[----:B------:R-:W-:Y:S01]  /*0a00*/  IMAD.MOV.U32 R4, RZ, RZ, R9 ;  /* 0x000000ffff047224 */ /* 0x000fe200078e0009 */
[----:B------:R-:W-:Y:S01]  /*0a10*/  FSETP.GE.AND P0, PT, |R7|, 105615, PT ;  /* 0x47ce47800700780b */ /* 0x000fe20003f06200 */
[C---:B------:R-:W-:Y:S02]  /*0a20*/  FFMA R6, R5.reuse, R6, R11 ;  /* 0x0000000605067223 */ /* 0x040fe4000000000b */
[----:B------:R-:W-:-:S04]  /*0a30*/  FFMA R5, R5, R0, RZ ;  /* 0x0000000005057223 */ /* 0x000fc800000000ff */
[----:B------:R-:W-:Y:S01]  /*0a40*/  FFMA R0, R5, R6, R0 ;  /* 0x0000000605007223 */ /* 0x000fe20000000000 */
[----:B------:R-:W-:-:S03]  /*0a50*/  IMAD.MOV.U32 R6, RZ, RZ, R12 ;  /* 0x000000ffff067224 */ /* 0x000fc600078e000c */
[----:B------:R-:W-:-:S04]  /*0a60*/  @P1 FADD R0, RZ, -R0 ;  /* 0x80000000ff001221 */ /* 0x000fc80000000000 */
[----:B------:R0:W1:Y:S01]  /*0a70*/  F2F.F64.F32 R10, R0 ;  /* 0x00000000000a7310 */ /* 0x0000620000201800 */
[----:B------:R-:W-:Y:S05]  /*0a80*/  @!P0 BRA `(.L_x_7) ;  /* 0x0000000000cc8947 */ /* 0x000fea0003800000 */
[----:B------:R-:W-:-:S13]  /*0a90*/  FSETP.NEU.AND P1, PT, |R7|, +INF , PT ;  /* 0x7f8000000700780b */ /* 0x000fda0003f2d200 */
[----:B------:R-:W-:Y:S01]  /*0aa0*/  @!P1 FMUL R4, RZ, R7 ;  /* 0x00000007ff049220 */ /* 0x000fe20000400000 */
[----:B------:R-:W-:Y:S01]  /*0ab0*/  @!P1 IMAD.MOV.U32 R6, RZ, RZ, RZ ;  /* 0x000000ffff069224 */ /* 0x000fe200078e00ff */
[----:B------:R-:W-:Y:S06]  /*0ac0*/  @!P1 BRA `(.L_x_7) ;  /* 0x0000000000bc9947 */ /* 0x000fec0003800000 */
[----:B------:R-:W-:Y:S01]  /*0ad0*/  IMAD.SHL.U32 R4, R7, 0x100, RZ ;  /* 0x0000010007047824 */ /* 0x000fe200078e00ff */
[----:B------:R-:W-:Y:S01]  /*0ae0*/  UMOV UR5, URZ ;  /* 0x000000ff00057c82 */ /* 0x000fe20008000000 */
[----:B------:R-:W-:Y:S02]  /*0af0*/  IMAD.MOV.U32 R8, RZ, RZ, RZ ;  /* 0x000000ffff087224 */ /* 0x000fe400078e00ff */
[----:B0-----:R-:W-:Y:S01]  /*0b00*/  IMAD.MOV.U32 R0, RZ, RZ, RZ ;  /* 0x000000ffff007224 */ /* 0x001fe200078e00ff */
[----:B------:R-:W-:-:S07]  /*0b10*/  LOP3.LUT R35, R4, 0x80000000, RZ, 0xfc, !PT ;  /* 0x8000000004237812 */ /* 0x000fce00078efcff */
.L_x_8:
[----:B0-----:R-:W0:Y:S02]  /*0b20*/  LDC.64 R4, c[0x4][RZ] ;  /* 0x01000000ff047b82 */ /* 0x001e240000000a00 */
[----:B0-----:R-:W-:-:S05]  /*0b30*/  IMAD.WIDE.U32 R14, R0, 0x4, R4 ;  /* 0x00000004000e7825 */ /* 0x001fca00078e0004 */
[----:B------:R-:W2:Y:S01]  /*0b40*/  LDG.E.CONSTANT R4, desc[UR8][R14.64] ;  /* 0x000000080e047981 */ /* 0x000ea2000c1e9900 */
[C---:B------:R-:W-:Y:S02]  /*0b50*/  IMAD R6, R0.reuse, 0x4, R1 ;  /* 0x0000000400067824 */ /* 0x040fe400078e0201 */
[----:B------:R-:W-:-:S05]  /*0b60*/  VIADD R0, R0, 0x1 ;  /* 0x0000000100007836 */ /* 0x000fca0000000000 */
[----:B------:R-:W-:Y:S01]  /*0b70*/  ISETP.NE.AND P1, PT, R0, 0x6, PT ;  /* 0x000000060000780c */ /* 0x000fe20003f25270 */
[----:B--2---:R-:W-:-:S03]  /*0b80*/  IMAD.WIDE.U32 R4, R4, R35, RZ ;  /* 0x0000002304047225 */ /* 0x004fc600078e00ff */
[----:B------:R-:W-:-:S04]  /*0b90*/  IADD3 R33, P2, PT, R4, R8, RZ ;  /* 0x0000000804217210 */ /* 0x000fc80007f5e0ff */
[----:B------:R-:W-:Y:S01]  /*0ba0*/  IADD3.X R8, PT, PT, R5, UR5, RZ, P2, !PT ;  /* 0x0000000505087c10 */ /* 0x000fe200097fe4ff */
[----:B------:R0:W-:Y:S04]  /*0bb0*/  STL [R6], R33 ;  /* 0x0000002106007387 */ /* 0x0001e80000100800 */
[----:B------:R-:W-:Y:S05]  /*0bc0*/  @P1 BRA `(.L_x_8) ;  /* 0xfffffffc00d41947 */ /* 0x000fea000383ffff */
[----:B------:R-:W-:Y:S01]  /*0bd0*/  SHF.R.U32.HI R4, RZ, 0x17, R7 ;  /* 0x00000017ff047819 */ /* 0x000fe20000011607 */
[----:B------:R2:W-:Y:S03]  /*0be0*/  STL [R1+0x18], R8 ;  /* 0x0000180801007387 */ /* 0x0005e60000100800 */
[C---:B------:R-:W-:Y:S02]  /*0bf0*/  LOP3.LUT R0, R4.reuse, 0xe0, RZ, 0xc0, !PT ;  /* 0x000000e004007812 */ /* 0x040fe400078ec0ff */
[----:B------:R-:W-:-:S03]  /*0c00*/  LOP3.LUT P1, RZ, R4, 0x1f, RZ, 0xc0, !PT ;  /* 0x0000001f04ff7812 */ /* 0x000fc6000782c0ff */
[----:B------:R-:W-:-:S05]  /*0c10*/  VIADD R0, R0, 0xffffff80 ;  /* 0xffffff8000007836 */ /* 0x000fca0000000000 */
[----:B------:R-:W-:-:S05]  /*0c20*/  SHF.R.U32.HI R0, RZ, 0x5, R0 ;  /* 0x00000005ff007819 */ /* 0x000fca0000011600 */
[----:B------:R-:W-:-:S05]  /*0c30*/  IMAD R15, R0, -0x4, R1 ;  /* 0xfffffffc000f7824 */ /* 0x000fca00078e0201 */
[----:B0-----:R-:W3:Y:S04]  /*0c40*/  LDL R6, [R15+0x18] ;  /* 0x000018000f067983 */ /* 0x001ee80000100800 */
[----:B------:R-:W3:Y:S04]  /*0c50*/  LDL R5, [R15+0x14] ;  /* 0x000014000f057983 */ /* 0x000ee80000100800 */
[----:B------:R-:W4:Y:S01]  /*0c60*/  @P1 LDL R0, [R15+0x10] ;  /* 0x000010000f001983 */ /* 0x000f220000100800 */
[----:B------:R-:W-:Y:S01]  /*0c70*/  LOP3.LUT R4, R4, 0x1f, RZ, 0xc0, !PT ;  /* 0x0000001f04047812 */ /* 0x000fe200078ec0ff */
[----:B------:R-:W-:Y:S01]  /*0c80*/  UMOV UR6, 0x54442d19 ;  /* 0x54442d1900067882 */ /* 0x000fe20000000000 */
[----:B------:R-:W-:Y:S01]  /*0c90*/  UMOV UR7, 0x3bf921fb ;  /* 0x3bf921fb00077882 */ /* 0x000fe20000000000 */
[----:B------:R-:W-:-:S02]  /*0ca0*/  ISETP.GE.AND P2, PT, R7, RZ, PT ;  /* 0x000000ff0700720c */ /* 0x000fc40003f46270 */
[-C--:B---3--:R-:W-:Y:S02]  /*0cb0*/  @P1 SHF.L.W.U32.HI R6, R5, R4.reuse, R6 ;  /* 0x0000000405061219 */ /* 0x088fe40000010e06 */
[----:B----4-:R-:W-:Y:S02]  /*0cc0*/  @P1 SHF.L.W.U32.HI R5, R0, R4, R5 ;  /* 0x0000000400051219 */ /* 0x010fe40000010e05 */
[--C-:B------:R-:W-:Y:S02]  /*0cd0*/  SHF.R.U32.HI R33, RZ, 0x1e, R6.reuse ;  /* 0x0000001eff217819 */ /* 0x100fe40000011606 */
[C---:B------:R-:W-:Y:S01]  /*0ce0*/  SHF.L.W.U32.HI R0, R5.reuse, 0x2, R6 ;  /* 0x0000000205007819 */ /* 0x040fe20000010e06 */
[----:B------:R-:W-:-:S03]  /*0cf0*/  IMAD.SHL.U32 R5, R5, 0x4, RZ ;  /* 0x0000000405057824 */ /* 0x000fc600078e00ff */
[----:B------:R-:W-:Y:S02]  /*0d00*/  SHF.R.S32.HI R14, RZ, 0x1f, R0 ;  /* 0x0000001fff0e7819 */ /* 0x000fe40000011400 */
[----:B------:R-:W-:Y:S02]  /*0d10*/  LEA.HI R6, R0, R33, RZ, 0x1 ;  /* 0x0000002100067211 */ /* 0x000fe400078f08ff */
[C---:B------:R-:W-:Y:S02]  /*0d20*/  LOP3.LUT R4, R14.reuse, R5, RZ, 0x3c, !PT ;  /* 0x000000050e047212 */ /* 0x040fe400078e3cff */
[----:B------:R-:W-:Y:S02]  /*0d30*/  LOP3.LUT R5, R14, R0, RZ, 0x3c, !PT ;  /* 0x000000000e057212 */ /* 0x000fe400078e3cff */
[----:B--2---:R-:W-:Y:S01]  /*0d40*/  LOP3.LUT R8, R0, R7, RZ, 0x3c, !PT ;  /* 0x0000000700087212 */ /* 0x004fe200078e3cff */
[----:B------:R-:W-:-:S03]  /*0d50*/  IMAD.MOV R0, RZ, RZ, -R6 ;  /* 0x000000ffff007224 */ /* 0x000fc600078e0a06 */
[----:B------:R-:W0:Y:S01]  /*0d60*/  I2F.F64.S64 R4, R4 ;  /* 0x0000000400047312 */ /* 0x000e220000301c00 */
[----:B------:R-:W-:Y:S01]  /*0d70*/  ISETP.GE.AND P1, PT, R8, RZ, PT ;  /* 0x000000ff0800720c */ /* 0x000fe20003f26270 */
[----:B------:R-:W-:Y:S01]  /*0d80*/  @!P2 IMAD.MOV.U32 R6, RZ, RZ, R0 ;  /* 0x000000ffff06a224 */ /* 0x000fe200078e0000 */
[----:B0-----:R-:W-:-:S10]  /*0d90*/  DMUL R14, R4, UR6 ;  /* 0x00000006040e7c28 */ /* 0x001fd40008000000 */
[----:B------:R-:W0:Y:S02]  /*0da0*/  F2F.F32.F64 R14, R14 ;  /* 0x0000000e000e7310 */ /* 0x000e240000301000 */
[----:B0-----:R-:W-:-:S07]  /*0db0*/  FSEL R4, -R14, R14, !P1 ;  /* 0x0000000e0e047208 */ /* 0x001fce0004800100 */
.L_x_7:
[----:B------:R-:W-:Y:S05]  /*0dc0*/  BSYNC.RECONVERGENT B0 ;  /* 0x0000000000007941 */ /* 0x000fea0003800200 */
.L_x_6:
[----:B------:R-:W-:Y:S01]  /*0dd0*/  FMUL R5, R4, R4 ;  /* 0x0000000404057220 */ /* 0x000fe20000400000 */
[C---:B------:R-:W-:Y:S01]  /*0de0*/  LOP3.LUT R8, R6.reuse, 0x1, RZ, 0xc0, !PT ;  /* 0x0000000106087812 */ /* 0x040fe200078ec0ff */
[----:B------:R-:W-:Y:S01]  /*0df0*/  BSSY.RECONVERGENT B0, `(.L_x_9) ;  /* 0x0000045000007945 */ /* 0x000fe20003800200 */
[----:B------:R-:W-:Y:S01]  /*0e00*/  LOP3.LUT P2, RZ, R6, 0x2, RZ, 0xc0, !PT ;  /* 0x0000000206ff7812 */ /* 0x000fe2000784c0ff */
[----:B0-----:R-:W-:Y:S01]  /*0e10*/  FFMA R0, R5, R13, -0.0013887860113754868507 ;  /* 0xbab607ed05007423 */ /* 0x001fe2000000000d */
[----:B------:R-:W-:-:S04]  /*0e20*/  ISETP.NE.U32.AND P1, PT, R8, 0x1, PT ;  /* 0x000000010800780c */ /* 0x000fc80003f25070 */
[----:B------:R-:W-:Y:S02]  /*0e30*/  FSEL R8, R0, -0.00019574658654164522886, !P1 ;  /* 0xb94d415300087808 */ /* 0x000fe40004800000 */
[----:B------:R-:W-:Y:S02]  /*0e40*/  FSEL R14, R30, 0.041666727513074874878, P1 ;  /* 0x3d2aaabb1e0e7808 */ /* 0x000fe40000800000 */
[----:B------:R-:W-:Y:S02]  /*0e50*/  FSEL R0, R4, 1, P1 ;  /* 0x3f80000004007808 */ /* 0x000fe40000800000 */
[----:B------:R-:W-:Y:S01]  /*0e60*/  FSEL R33, -R31, -0.4999999701976776123, P1 ;  /* 0xbeffffff1f217808 */ /* 0x000fe20000800100 */
[C---:B------:R-:W-:Y:S02]  /*0e70*/  FFMA R8, R5.reuse, R8, R14 ;  /* 0x0000000805087223 */ /* 0x040fe4000000000e */
[C---:B------:R-:W-:Y:S02]  /*0e80*/  FFMA R15, R5.reuse, R0, RZ ;  /* 0x00000000050f7223 */ /* 0x040fe400000000ff */
[----:B------:R-:W-:-:S04]  /*0e90*/  FFMA R8, R5, R8, R33 ;  /* 0x0000000805087223 */ /* 0x000fc80000000021 */
[----:B------:R-:W-:-:S04]  /*0ea0*/  FFMA R0, R15, R8, R0 ;  /* 0x000000080f007223 */ /* 0x000fc80000000000 */
[----:B------:R-:W-:-:S04]  /*0eb0*/  @P2 FADD R0, RZ, -R0 ;  /* 0x80000000ff002221 */ /* 0x000fc80000000000 */
[----:B------:R-:W0:Y:S02]  /*0ec0*/  F2F.F64.F32 R4, R0 ;  /* 0x0000000000047310 */ /* 0x000e240000201800 */
[----:B0----5:R-:W-:-:S08]  /*0ed0*/  DMUL R4, R18, R4 ;  /* 0x0000000412047228 */ /* 0x021fd00000000000 */
[----:B-1----:R-:W-:-:S08]  /*0ee0*/  DFMA R4, R16, R10, -R4 ;  /* 0x0000000a1004722b */ /* 0x002fd00000000804 */
[----:B------:R-:W-:Y:S01]  /*0ef0*/  DADD R26, R4, R26 ;  /* 0x00000000041a7229 */ /* 0x000fe2000000001a */
[----:B------:R-:W-:Y:S10]  /*0f00*/  @!P0 BRA `(.L_x_10) ;  /* 0x0000000000cc8947 */ /* 0x000ff40003800000 */
[----:B------:R-:W-:-:S13]  /*0f10*/  FSETP.NEU.AND P0, PT, |R7|, +INF , PT ;  /* 0x7f8000000700780b */ /* 0x000fda0003f0d200 */
[----:B------:R-:W-:Y:S01]  /*0f20*/  @!P0 FMUL R9, RZ, R7 ;  /* 0x00000007ff098220 */ /* 0x000fe20000400000 */
[----:B------:R-:W-:Y:S01]  /*0f30*/  @!P0 IMAD.MOV.U32 R12, RZ, RZ, RZ ;  /* 0x000000ffff0c8224 */ /* 0x000fe200078e00ff */
[----:B------:R-:W-:Y:S06]  /*0f40*/  @!P0 BRA `(.L_x_10) ;  /* 0x0000000000bc8947 */ /* 0x000fec0003800000 */
[----:B------:R-:W-:Y:S01]  /*0f50*/  IMAD.SHL.U32 R4, R7, 0x100, RZ ;  /* 0x0000010007047824 */ /* 0x000fe200078e00ff */
[----:B------:R-:W-:Y:S01]  /*0f60*/  UMOV UR5, URZ ;  /* 0x000000ff00057c82 */ /* 0x000fe20008000000 */
[----:B------:R-:W-:Y:S02]  /*0f70*/  IMAD.MOV.U32 R0, RZ, RZ, RZ ;  /* 0x000000ffff007224 */ /* 0x000fe400078e00ff */
[----:B------:R-:W-:Y:S01]  /*0f80*/  IMAD.MOV.U32 R6, RZ, RZ, RZ ;  /* 0x000000ffff067224 */ /* 0x000fe200078e00ff */
[----:B------:R-:W-:-:S07]  /*0f90*/  LOP3.LUT R15, R4, 0x80000000, RZ, 0xfc, !PT ;  /* 0x80000000040f7812 */ /* 0x000fce00078efcff */
.L_x_11:
        /* <DEDUP_REMOVED lines=17> */
[----:B0-----:R-:W-:-:S05]  /*10b0*/  IMAD R10, R4, -0x4, R1 ;  /* 0xfffffffc040a7824 */ /* 0x001fca00078e0201 */
[----:B------:R-:W2:Y:S04]  /*10c0*/  LDL R4, [R10+0x18] ;  /* 0x000018000a047983 */ /* 0x000ea80000100800 */
[----:B------:R-:W2:Y:S04]  /*10d0*/  LDL R5, [R10+0x14] ;  /* 0x000014000a057983 */ /* 0x000ea80000100800 */
[----:B------:R-:W3:Y:S01]  /*10e0*/  @P0 LDL R6, [R10+0x10] ;  /* 0x000010000a060983 */ /* 0x000ee20000100800 */
[----:B------:R-:W-:Y:S01]  /*10f0*/  LOP3.LUT R8, R8, 0x1f, RZ, 0xc0, !PT ;  /* 0x0000001f08087812 */ /* 0x000fe200078ec0ff */
[----:B------:R-:W-:Y:S01]  /*1100*/  UMOV UR6, 0x54442d19 ;  /* 0x54442d1900067882 */ /* 0x000fe20000000000 */
[----:B------:R-:W-:Y:S01]  /*1110*/  UMOV UR7, 0x3bf921fb ;  /* 0x3bf921fb00077882 */ /* 0x000fe20000000000 */
[----:B------:R-:W-:-:S02]  /*1120*/  ISETP.GE.AND P1, PT, R7, RZ, PT ;  /* 0x000000ff0700720c */ /* 0x000fc40003f26270 */
[-C--:B--2---:R-:W-:Y:S02]  /*1130*/  @P0 SHF.L.W.U32.HI R4, R5, R8.reuse, R4 ;  /* 0x0000000805040219 */ /* 0x084fe40000010e04 */
[----:B---3--:R-:W-:-:S04]  /*1140*/  @P0 SHF.L.W.U32.HI R5, R6, R8, R5 ;  /* 0x0000000806050219 */ /* 0x008fc80000010e05 */
[C---:B------:R-:W-:Y:S01]  /*1150*/  SHF.L.W.U32.HI R12, R5.reuse, 0x2, R4 ;  /* 0x00000002050c7819 */ /* 0x040fe20000010e04 */
[----:B------:R-:W-:-:S03]  /*1160*/  IMAD.SHL.U32 R5, R5, 0x4, RZ ;  /* 0x0000000405057824 */ /* 0x000fc600078e00ff */
[----:B------:R-:W-:Y:S02]  /*1170*/  SHF.R.S32.HI R6, RZ, 0x1f, R12 ;  /* 0x0000001fff067819 */ /* 0x000fe4000001140c */
[----:B------:R-:W-:Y:S02]  /*1180*/  LOP3.LUT R7, R12, R7, RZ, 0x3c, !PT ;  /* 0x000000070c077212 */ /* 0x000fe400078e3cff */
[C---:B------:R-:W-:Y:S02]  /*1190*/  LOP3.LUT R8, R6.reuse, R5, RZ, 0x3c, !PT ;  /* 0x0000000506087212 */ /* 0x040fe400078e3cff */
[----:B------:R-:W-:Y:S02]  /*11a0*/  LOP3.LUT R9, R6, R12, RZ, 0x3c, !PT ;  /* 0x0000000c06097212 */ /* 0x000fe400078e3cff */
[----:B------:R-:W-:Y:S02]  /*11b0*/  SHF.R.U32.HI R5, RZ, 0x1e, R4 ;  /* 0x0000001eff057819 */ /* 0x000fe40000011604 */
[----:B------:R-:W-:-:S02]  /*11c0*/  ISETP.GE.AND P0, PT, R7, RZ, PT ;  /* 0x000000ff0700720c */ /* 0x000fc40003f06270 */
[----:B------:R-:W0:Y:S01]  /*11d0*/  I2F.F64.S64 R8, R8 ;  /* 0x0000000800087312 */ /* 0x000e220000301c00 */
[----:B------:R-:W-:-:S05]  /*11e0*/  LEA.HI R12, R12, R5, RZ, 0x1 ;  /* 0x000000050c0c7211 */ /* 0x000fca00078f08ff */
[----:B-1----:R-:W-:-:S04]  /*11f0*/  IMAD.MOV R0, RZ, RZ, -R12 ;  /* 0x000000ffff007224 */ /* 0x002fc800078e0a0c */
[----:B------:R-:W-:Y:S01]  /*1200*/  @!P1 IMAD.MOV.U32 R12, RZ, RZ, R0 ;  /* 0x000000ffff0c9224 */ /* 0x000fe200078e0000 */
[----:B0-----:R-:W-:-:S10]  /*1210*/  DMUL R10, R8, UR6 ;  /* 0x00000006080a7c28 */ /* 0x001fd40008000000 */
[----:B------:R-:W0:Y:S02]  /*1220*/  F2F.F32.F64 R10, R10 ;  /* 0x0000000a000a7310 */ /* 0x000e240000301000 */
[----:B0-----:R-:W-:-:S07]  /*1230*/  FSEL R9, -R10, R10, !P0 ;  /* 0x0000000a0a097208 */ /* 0x001fce0004000100 */
.L_x_10:
[----:B------:R-:W-:Y:S05]  /*1240*/  BSYNC.RECONVERGENT B0 ;  /* 0x0000000000007941 */ /* 0x000fea0003800200 */
.L_x_9:
[----:B------:R-:W-:Y:S01]  /*1250*/  FMUL R0, R9, R9 ;  /* 0x0000000909007220 */ /* 0x000fe20000400000 */
[C---:B------:R-:W-:Y:S01]  /*1260*/  LOP3.LUT R4, R12.reuse, 0x1, RZ, 0xc0, !PT ;  /* 0x000000010c047812 */ /* 0x040fe200078ec0ff */
[----:B------:R-:W-:Y:S01]  /*1270*/  BSSY.RECONVERGENT B1, `(.L_x_12) ;  /* 0x000002c000017945 */ /* 0x000fe20003800200 */
[----:B------:R-:W-:Y:S01]  /*1280*/  LOP3.LUT P1, RZ, R12, 0x2, RZ, 0xc0, !PT ;  /* 0x000000020cff7812 */ /* 0x000fe2000782c0ff */
[----:B------:R-:W-:Y:S01]  /*1290*/  FFMA R13, R0, R13, -0.0013887860113754868507 ;  /* 0xbab607ed000d7423 */ /* 0x000fe2000000000d */
[----:B------:R-:W-:-:S04]  /*12a0*/  ISETP.NE.U32.AND P0, PT, R4, 0x1, PT ;  /* 0x000000010400780c */ /* 0x000fc80003f05070 */
[----:B------:R-:W-:Y:S02]  /*12b0*/  FSEL R5, R30, 0.041666727513074874878, P0 ;  /* 0x3d2aaabb1e057808 */ /* 0x000fe40000000000 */
[----:B------:R-:W-:Y:S02]  /*12c0*/  FSEL R13, R13, -0.00019574658654164522886, !P0 ;  /* 0xb94d41530d0d7808 */ /* 0x000fe40004000000 */
[----:B------:R-:W-:Y:S02]  /*12d0*/  FSEL R9, R9, 1, P0 ;  /* 0x3f80000009097808 */ /* 0x000fe40000000000 */
[----:B------:R-:W-:Y:S01]  /*12e0*/  FSEL R6, -R31, -0.4999999701976776123, P0 ;  /* 0xbeffffff1f067808 */ /* 0x000fe20000000100 */
[C---:B------:R-:W-:Y:S01]  /*12f0*/  FFMA R5, R0.reuse, R13, R5 ;  /* 0x0000000d00057223 */ /* 0x040fe20000000005 */
[----:B------:R-:W-:Y:S01]  /*1300*/  DSETP.NEU.AND P0, PT, |R2|, +INF , PT ;  /* 0x7ff000000200742a */ /* 0x000fe20003f0d200 */
[C---:B------:R-:W-:Y:S02]  /*1310*/  FFMA R4, R0.reuse, R9, RZ ;  /* 0x0000000900047223 */ /* 0x040fe400000000ff */
[----:B------:R-:W-:-:S04]  /*1320*/  FFMA R5, R0, R5, R6 ;  /* 0x0000000500057223 */ /* 0x000fc80000000006 */
[----:B------:R-:W-:-:S04]  /*1330*/  FFMA R4, R4, R5, R9 ;  /* 0x0000000504047223 */ /* 0x000fc80000000009 */
[----:B------:R-:W-:-:S03]  /*1340*/  @P1 FADD R4, RZ, -R4 ;  /* 0x80000004ff041221 */ /* 0x000fc60000000000 */
[----:B------:R-:W-:Y:S01]  /*1350*/  @!P0 DMUL R30, RZ, R2 ;  /* 0x00000002ff1e8228 */ /* 0x000fe20000000000 */
[----:B------:R-:W-:Y:S02]  /*1360*/  @!P0 IMAD.MOV.U32 R0, RZ, RZ, 0x1 ;  /* 0x00000001ff008424 */ /* 0x000fe400078e00ff */
[----:B------:R-:W0:Y:S02]  /*1370*/  F2F.F64.F32 R4, R4 ;  /* 0x0000000400047310 */ /* 0x000e240000201800 */
[----:B0-----:R-:W-:Y:S01]  /*1380*/  DMUL R16, R16, R4 ;  /* 0x0000000410107228 */ /* 0x001fe20000000000 */
[----:B------:R-:W-:Y:S10]  /*1390*/  @!P0 BRA `(.L_x_13) ;  /* 0x0000000000648947 */ /* 0x000ff40003800000 */
[----:B------:R-:W-:Y:S01]  /*13a0*/  UMOV UR6, 0x6dc9c883 ;  /* 0x6dc9c88300067882 */ /* 0x000fe20000000000 */
[----:B------:R-:W-:Y:S01]  /*13b0*/  UMOV UR7, 0x3fe45f30 ;  /* 0x3fe45f3000077882 */ /* 0x000fe20000000000 */
[C---:B------:R-:W-:Y:S01]  /*13c0*/  DSETP.GE.AND P0, PT, |R2|.reuse, 2.14748364800000000000e+09, PT ;  /* 0x41e000000200742a */ /* 0x040fe20003f06200 */
[----:B------:R-:W-:Y:S01]  /*13d0*/  BSSY.RECONVERGENT B0, `(.L_x_14) ;  /* 0x0000014000007945 */ /* 0x000fe20003800200 */
[----:B------:R-:W-:Y:S01]  /*13e0*/  DMUL R4, R2, UR6 ;  /* 0x0000000602047c28 */ /* 0x000fe20008000000 */
[----:B------:R-:W-:Y:S01]  /*13f0*/  UMOV UR6, 0x54442d18 ;  /* 0x54442d1800067882 */ /* 0x000fe20000000000 */
[----:B------:R-:W-:-:S04]  /*1400*/  UMOV UR7, 0x3ff921fb ;  /* 0x3ff921fb00077882 */ /* 0x000fc80000000000 */
[----:B------:R-:W0:Y:S08]  /*1410*/  F2I.F64 R0, R4 ;  /* 0x0000000400007311 */ /* 0x000e300000301100 */
[----:B0-----:R-:W0:Y:S02]  /*1420*/  I2F.F64 R30, R0 ;  /* 0x00000000001e7312 */ /* 0x001e240000201c00 */
[----:B0-----:R-:W-:Y:S01]  /*1430*/  DFMA R6, R30, -UR6, R2 ;  /* 0x800000061e067c2b */ /* 0x001fe20008000002 */
[----:B------:R-:W-:Y:S01]  /*1440*/  UMOV UR6, 0x33145c00 ;  /* 0x33145c0000067882 */ /* 0x000fe20000000000 */
[----:B------:R-:W-:-:S06]  /*1450*/  UMOV UR7, 0x3c91a626 ;  /* 0x3c91a62600077882 */ /* 0x000fcc0000000000 */
[----:B------:R-:W-:Y:S01]  /*1460*/  DFMA R6, R30, -UR6, R6 ;  /* 0x800000061e067c2b */ /* 0x000fe20008000006 */
[----:B------:R-:W-:Y:S01]  /*1470*/  UMOV UR6, 0x252049c0 ;  /* 0x252049c000067882 */ /* 0x000fe20000000000 */
[----:B------:R-:W-:-:S06]  /*1480*/  UMOV UR7, 0x397b839a ;  /* 0x397b839a00077882 */ /* 0x000fcc0000000000 */
[----:B------:R-:W-:Y:S01]  /*1490*/  DFMA R30, R30, -UR6, R6 ;  /* 0x800000061e1e7c2b */ /* 0x000fe20008000006 */
[----:B------:R-:W-:Y:S10]  /*14a0*/  @!P0 BRA `(.L_x_15) ;  /* 0x0000000000188947 */ /* 0x000ff40003800000 */
[----:B------:R-:W-:Y:S01]  /*14b0*/  IMAD.MOV.U32 R12, RZ, RZ, R2 ;  /* 0x000000ffff0c7224 */ /* 0x000fe200078e0002 */
[----:B------:R-:W-:-:S07]  /*14c0*/  MOV R0, 0x14e0 ;  /* 0x000014e000007802 */ /* 0x000fce0000000f00 */
[----:B------:R-:W-:Y:S05]  /*14d0*/  CALL.REL.NOINC `($_Z22processPixelHorizontalPhPdS0_ii$__internal_trig_reduction_slowpathd) ;  /* 0x0000000c00987944 */ /* 0x000fea0003c00000 */
[----:B------:R-:W-:Y:S02]  /*14e0*/  IMAD.MOV.U32 R0, RZ, RZ, R4 ;  /* 0x000000ffff007224 */ /* 0x000fe400078e0004 */
[----:B------:R-:W-:Y:S02]  /*14f0*/  IMAD.MOV.U32 R30, RZ, RZ, R12 ;  /* 0x000000ffff1e7224 */ /* 0x000fe400078e000c */
[----:B------:R-:W-:-:S07]  /*1500*/  IMAD.MOV.U32 R31, RZ, RZ, R13 ;  /* 0x000000ffff1f7224 */ /* 0x000fce00078e000d */
.L_x_15:
[----:B------:R-:W-:Y:S05]  /*1510*/  BSYNC.RECONVERGENT B0 ;  /* 0x0000000000007941 */ /* 0x000fea0003800200 */
.L_x_14:
[----:B------:R-:W-:-:S07]  /*1520*/  VIADD R0, R0, 0x1 ;  /* 0x0000000100007836 */ /* 0x000fce0000000000 */
.L_x_13:
[----:B------:R-:W-:Y:S05]  /*1530*/  BSYNC.RECONVERGENT B1 ;  /* 0x0000000000017941 */ /* 0x000fea0003800200 */
.L_x_12:
[----:B------:R-:W0:Y:S01]  /*1540*/  LDCU.64 UR6, c[0x4][0x10] ;  /* 0x01000200ff0677ac */ /* 0x000e220008000a00 */
[----:B------:R-:W-:-:S05]  /*1550*/  IMAD.SHL.U32 R2, R0, 0x40, RZ ;  /* 0x0000004000027824 */ /* 0x000fca00078e00ff */
[----:B------:R-:W-:-:S04]  /*1560*/  LOP3.LUT R2, R2, 0x40, RZ, 0xc0, !PT ;  /* 0x0000004002027812 */ /* 0x000fc800078ec0ff */
[----:B0-----:R-:W-:-:S05]  /*1570*/  IADD3 R34, P0, PT, R2, UR6, RZ ;  /* 0x0000000602227c10 */ /* 0x001fca000ff1e0ff */
[----:B------:R-:W-:-:S05]  /*1580*/  IMAD.X R35, RZ, RZ, UR7, P0 ;  /* 0x00000007ff237e24 */ /* 0x000fca00080e06ff */
[----:B------:R-:W2:Y:S04]  /*1590*/  LDG.E.128.CONSTANT R4, desc[UR8][R34.64] ;  /* 0x0000000822047981 */ /* 0x000ea8000c1e9d00 */
[----:B------:R-:W3:Y:S04]  /*15a0*/  LDG.E.128.CONSTANT R8, desc[UR8][R34.64+0x10] ;  /* 0x0000100822087981 */ /* 0x000ee8000c1e9d00 */
[----:B------:R-:W4:Y:S01]  /*15b0*/  LDG.E.128.CONSTANT R12, desc[UR8][R34.64+0x20] ;  /* 0x00002008220c7981 */ /* 0x000f22000c1e9d00 */
[----:B------:R-:W-:Y:S01]  /*15c0*/  LOP3.LUT R2, R0, 0x1, RZ, 0xc0, !PT ;  /* 0x0000000100027812 */ /* 0x000fe200078ec0ff */
[----:B------:R-:W-:Y:S01]  /*15d0*/  IMAD.MOV.U32 R32, RZ, RZ, 0x20fd8164 ;  /* 0x20fd8164ff207424 */ /* 0x000fe200078e00ff */
[----:B------:R-:W-:-:S02]  /*15e0*/  UIADD3 UR4, UPT, UPT, UR4, 0x1, URZ ;  /* 0x0000000104047890 */ /* 0x000fc4000fffe0ff */
[----:B------:R-:W-:Y:S01]  /*15f0*/  ISETP.NE.U32.AND P0, PT, R2, 0x1, PT ;  /* 0x000000010200780c */ /* 0x000fe20003f05070 */
[----:B------:R-:W-:-:S03]  /*1600*/  IMAD.MOV.U32 R2, RZ, RZ, 0x3da8ff83 ;  /* 0x3da8ff83ff027424 */ /* 0x000fc600078e00ff */
[----:B------:R-:W-:Y:S02]  /*1610*/  FSEL R32, R32, -8.06006814911005101289e+34, !P0 ;  /* 0xf9785eba20207808 */ /* 0x000fe40004000000 */
[----:B------:R-:W-:Y:S01]  /*1620*/  FSEL R33, -R2, 0.11223486810922622681, !P0 ;  /* 0x3de5db6502217808 */ /* 0x000fe20004000100 */
[----:B------:R-:W-:-:S08]  /*1630*/  DMUL R2, R30, R30 ;  /* 0x0000001e1e027228 */ /* 0x000fd00000000000 */
[----:B--2---:R-:W-:-:S08]  /*1640*/  DFMA R4, R2, R32, R4 ;  /* 0x000000200204722b */ /* 0x004fd00000000004 */
[----:B------:R-:W-:-:S08]  /*1650*/  DFMA R4, R2, R4, R6 ;  /* 0x000000040204722b */ /* 0x000fd00000000006 */
[----:B---3--:R-:W-:-:S08]  /*1660*/  DFMA R4, R2, R4, R8 ;  /* 0x000000040204722b */ /* 0x008fd00000000008 */
[----:B------:R-:W-:-:S08]  /*1670*/  DFMA R4, R2, R4, R10 ;  /* 0x000000040204722b */ /* 0x000fd0000000000a */
[C---:B----4-:R-:W-:Y:S01]  /*1680*/  DFMA R4, R2.reuse, R4, R12 ;  /* 0x000000040204722b */ /* 0x050fe2000000000c */
[----:B------:R-:W0:Y:S07]  /*1690*/  LDC R12, c[0x0][0x398] ;  /* 0x0000e600ff0c7b82 */ /* 0x000e2e0000000800 */
[----:B------:R-:W-:-:S08]  /*16a0*/  DFMA R4, R2, R4, R14 ;  /* 0x000000040204722b */ /* 0x000fd0000000000e */
[----:B------:R-:W-:Y:S02]  /*16b0*/  DFMA R30, R4, R30, R30 ;  /* 0x0000001e041e722b */ /* 0x000fe4000000001e */
[----:B------:R-:W-:-:S10]  /*16c0*/  DFMA R2, R2, R4, 1 ;  /* 0x3ff000000202742b */ /* 0x000fd40000000004 */
[----:B------:R-:W-:Y:S02]  /*16d0*/  FSEL R4, R2, R30, !P0 ;  /* 0x0000001e02047208 */ /* 0x000fe40004000000 */
[----:B------:R-:W-:Y:S02]  /*16e0*/  FSEL R5, R3, R31, !P0 ;  /* 0x0000001f03057208 */ /* 0x000fe40004000000 */
[----:B------:R-:W-:-:S04]  /*16f0*/  LOP3.LUT P0, RZ, R0, 0x2, RZ, 0xc0, !PT ;  /* 0x0000000200ff7812 */ /* 0x000fc8000780c0ff */
[----:B------:R-:W-:-:S10]  /*1700*/  DADD R2, RZ, -R4 ;  /* 0x00000000ff027229 */ /* 0x000fd40000000804 */
[----:B------:R-:W-:Y:S02]  /*1710*/  FSEL R2, R4, R2, !P0 ;  /* 0x0000000204027208 */ /* 0x000fe40004000000 */
[----:B------:R-:W-:Y:S02]  /*1720*/  FSEL R3, R5, R3, !P0 ;  /* 0x0000000305037208 */ /* 0x000fe40004000000 */
[----:B0-----:R-:W-:-:S04]  /*1730*/  ISETP.NE.AND P0, PT, R12, UR4, PT ;  /* 0x000000040c007c0c */ /* 0x001fc8000bf05270 */
[----:B------:R-:W-:-:S08]  /*1740*/  DFMA R16, R18, R2, R16 ;  /* 0x000000021210722b */ /* 0x000fd00000000010 */
[----:B------:R-:W-:Y:S01]  /*1750*/  DADD R24, R16, R24 ;  /* 0x0000000010187229 */ /* 0x000fe20000000018 */
[----:B------:R-:W-:Y:S10]  /*1760*/  @P0 BRA `(.L_x_16) ;  /* 0xffffffe800dc0947 */ /* 0x000ff4000383ffff */
.L_x_0:
[----:B------:R-:W1:Y:S01]  /*1770*/  I2F.F64 R12, R12 ;  /* 0x0000000c000c7312 */ /* 0x000e620000201c00 */
[----:B------:R-:W-:Y:S01]  /*1780*/  IMAD.MOV.U32 R2, RZ, RZ, 0x1 ;  /* 0x00000001ff027424 */ /* 0x000fe200078e00ff */
[----:B------:R-:W-:Y:S01]  /*1790*/  FSETP.GEU.AND P1, PT, |R27|, 6.5827683646048100446e-37, PT ;  /* 0x036000001b00780b */ /* 0x000fe20003f2e200 */
[----:B------:R-:W-:Y:S05]  /*17a0*/  BSSY.RECONVERGENT B0, `(.L_x_17) ;  /* 0x0000015000007945 */ /* 0x000fea0003800200 */
[----:B-1----:R-:W1:Y:S02]  /*17b0*/  MUFU.RCP64H R3, R13 ;  /* 0x0000000d00037308 */ /* 0x002e640000001800 */
[----:B-1----:R-:W-:-:S08]  /*17c0*/  DFMA R4, -R12, R2, 1 ;  /* 0x3ff000000c04742b */ /* 0x002fd00000000102 */
[----:B------:R-:W-:-:S08]  /*17d0*/  DFMA R4, R4, R4, R4 ;  /* 0x000000040404722b */ /* 0x000fd00000000004 */
[----:B------:R-:W-:-:S08]  /*17e0*/  DFMA R4, R2, R4, R2 ;  /* 0x000000040204722b */ /* 0x000fd00000000002 */
[----:B------:R-:W-:-:S08]  /*17f0*/  DFMA R2, -R12, R4, 1 ;  /* 0x3ff000000c02742b */ /* 0x000fd00000000104 */
[----:B------:R-:W-:-:S08]  /*1800*/  DFMA R2, R4, R2, R4 ;  /* 0x000000020402722b */ /* 0x000fd00000000004 */
        /* <DEDUP_REMOVED lines=8> */
[----:B------:R-:W-:Y:S02]  /*1890*/  IMAD.MOV.U32 R9, RZ, RZ, R27 ;  /* 0x000000ffff097224 */ /* 0x000fe400078e001b */
[----:B------:R-:W-:Y:S02]  /*18a0*/  IMAD.MOV.U32 R6, RZ, RZ, R12 ;  /* 0x000000ffff067224 */ /* 0x000fe400078e000c */
[----:B------:R-:W-:-:S07]  /*18b0*/  IMAD.MOV.U32 R7, RZ, RZ, R13 ;  /* 0x000000ffff077224 */ /* 0x000fce00078e000d */
[----:B0-----:R-:W-:Y:S05]  /*18c0*/  CALL.REL.NOINC `($__internal_0_$__cuda_sm20_div_rn_f64_full) ;  /* 0x0000000000c87944 */ /* 0x001fea0003c00000 */
[----:B------:R-:W-:Y:S02]  /*18d0*/  IMAD.MOV.U32 R2, RZ, RZ, R4 ;  /* 0x000000ffff027224 */ /* 0x000fe400078e0004 */
[----:B------:R-:W-:-:S07]  /*18e0*/  IMAD.MOV.U32 R3, RZ, RZ, R5 ;  /* 0x000000ffff037224 */ /* 0x000fce00078e0005 */
.L_x_18:
[----:B0-----:R-:W-:Y:S05]  /*18f0*/  BSYNC.RECONVERGENT B0 ;  /* 0x0000000000007941 */ /* 0x001fea0003800200 */
.L_x_17:
[----:B------:R-:W0:Y:S01]  /*1900*/  MUFU.RCP64H R5, R13 ;  /* 0x0000000d00057308 */ /* 0x000e220000001800 */
[----:B------:R-:W-:Y:S01]  /*1910*/  IMAD.MOV.U32 R4, RZ, RZ, 0x1 ;  /* 0x00000001ff047424 */ /* 0x000fe200078e00ff */
[----:B------:R-:W-:Y:S01]  /*1920*/  FSETP.GEU.AND P1, PT, |R25|, 6.5827683646048100446e-37, PT ;  /* 0x036000001900780b */ /* 0x000fe20003f2e200 */
[----:B------:R-:W-:Y:S04]  /*1930*/  BSSY.RECONVERGENT B0, `(.L_x_19) ;  /* 0x0000012000007945 */ /* 0x000fe80003800200 */
[----:B0-----:R-:W-:-:S08]  /*1940*/  DFMA R6, -R12, R4, 1 ;  /* 0x3ff000000c06742b */ /* 0x001fd00000000104 */
        /* <DEDUP_REMOVED lines=15> */
[----:B------:R-:W-:Y:S05]  /*1a40*/  CALL.REL.NOINC `($__internal_0_$__cuda_sm20_div_rn_f64_full) ;  /* 0x0000000000687944 */ /* 0x000fea0003c00000 */
.L_x_20:
[----:B------:R-:W-:Y:S05]  /*1a50*/  BSYNC.RECONVERGENT B0 ;  /* 0x0000000000007941 */ /* 0x000fea0003800200 */
.L_x_19:
[----:B------:R-:W-:Y:S01]  /*1a60*/  DADD R4, R4, R24 ;  /* 0x0000000004047229 */ /* 0x000fe20000000018 */
[----:B------:R-:W-:Y:S07]  /*1a70*/  BSSY.RECONVERGENT B0, `(.L_x_21) ;  /* 0x0000010000007945 */ /* 0x000fee0003800200 */
[----:B------:R-:W-:-:S08]  /*1a80*/  DMUL R4, R4, R4 ;  /* 0x0000000404047228 */ /* 0x000fd00000000000 */
[----:B------:R-:W-:-:S10]  /*1a90*/  DFMA R4, R2, R2, R4 ;  /* 0x000000020204722b */ /* 0x000fd40000000004 */
[----:B------:R-:W0:Y:S02]  /*1aa0*/  F2F.F32.F64 R5, R4 ;  /* 0x0000000400057310 */ /* 0x000e240000301000 */
[----:B0-----:R-:W-:-:S06]  /*1ab0*/  VIADD R0, R5, 0xf3000000 ;  /* 0xf300000005007836 */ /* 0x001fcc0000000000 */
[----:B------:R0:W1:Y:S01]  /*1ac0*/  MUFU.RSQ R6, R5 ;  /* 0x0000000500067308 */ /* 0x0000620000001400 */
[----:B------:R-:W-:-:S13]  /*1ad0*/  ISETP.GT.U32.AND P0, PT, R0, 0x727fffff, PT ;  /* 0x727fffff0000780c */ /* 0x000fda0003f04070 */
[----:B0-----:R-:W-:Y:S05]  /*1ae0*/  @!P0 BRA `(.L_x_22) ;  /* 0x0000000000108947 */ /* 0x001fea0003800000 */
[----:B------:R-:W-:-:S07]  /*1af0*/  MOV R7, 0x1b10 ;  /* 0x00001b1000077802 */ /* 0x000fce0000000f00 */
[----:B-1----:R-:W-:Y:S05]  /*1b00*/  CALL.REL.NOINC `($__internal_1_$__cuda_sm20_sqrt_rn_f32_slowpath) ;  /* 0x0000000400ac7944 */ /* 0x002fea0003c00000 */
[----:B------:R-:W-:Y:S01]  /*1b10*/  IMAD.MOV.U32 R2, RZ, RZ, R0 ;  /* 0x000000ffff027224 */ /* 0x000fe200078e0000 */
[----:B------:R-:W-:Y:S06]  /*1b20*/  BRA `(.L_x_23) ;  /* 0x0000000000107947 */ /* 0x000fec0003800000 */
.L_x_22:
[----:B-1----:R-:W-:Y:S01]  /*1b30*/  FMUL.FTZ R2, R5, R6 ;  /* 0x0000000605027220 */ /* 0x002fe20000410000 */
[----:B------:R-:W-:-:S03]  /*1b40*/  FMUL.FTZ R0, R6, 0.5 ;  /* 0x3f00000006007820 */ /* 0x000fc60000410000 */
[----:B------:R-:W-:-:S04]  /*1b50*/  FFMA R3, -R2, R2, R5 ;  /* 0x0000000202037223 */ /* 0x000fc80000000105 */
[----:B------:R-:W-:-:S07]  /*1b60*/  FFMA R2, R3, R0, R2 ;  /* 0x0000000003027223 */ /* 0x000fce0000000002 */
.L_x_23:
[----:B------:R-:W-:Y:S05]  /*1b70*/  BSYNC.RECONVERGENT B0 ;  /* 0x0000000000007941 */ /* 0x000fea0003800200 */
.L_x_21:
[----:B------:R-:W0:Y:S01]  /*1b80*/  F2F.F64.F32 R2, R2 ;  /* 0x0000000200027310 */ /* 0x000e220000201800 */
[----:B------:R-:W1:Y:S07]  /*1b90*/  LDCU.64 UR4, c[0x0][0x380] ;  /* 0x00007000ff0477ac */ /* 0x000e6e0008000a00 */
[----:B0-----:R-:W0:Y:S01]  /*1ba0*/  F2I.U32.F64.TRUNC R3, R2 ;  /* 0x0000000200037311 */ /* 0x001e22000030d000 */
[----:B-1----:R-:W-:-:S04]  /*1bb0*/  IADD3 R4, P0, PT, R28, UR4, RZ ;  /* 0x000000041c047c10 */ /* 0x002fc8000ff1e0ff */
[----:B------:R-:W-:-:S05]  /*1bc0*/  LEA.HI.X.SX32 R5, R28, UR5, 0x1, P0 ;  /* 0x000000051c057c11 */ /* 0x000fca00080f0eff */
[----:B0-----:R-:W-:Y:S01]  /*1bd0*/  STG.E.U8 desc[UR8][R4.64], R3 ;  /* 0x0000000304007986 */ /* 0x001fe2000c101108 */
[----:B------:R-:W-:Y:S05]  /*1be0*/  EXIT ;  /* 0x000000000000794d */ /* 0x000fea0003800000 */
        .weak           $__internal_0_$__cuda_sm20_div_rn_f64_full
        .type           $__internal_0_$__cuda_sm20_div_rn_f64_full,@function
        .size           $__internal_0_$__cuda_sm20_div_rn_f64_full,($__internal_1_$__cuda_sm20_sqrt_rn_f32_slowpath - $__internal_0_$__cuda_sm20_div_rn_f64_full)
$__internal_0_$__cuda_sm20_div_rn_f64_full:
[C---:B------:R-:W-:Y:S01]  /*1bf0*/  FSETP.GEU.AND P0, PT, |R7|.reuse, 1.469367938527859385e-39, PT ;  /* 0x001000000700780b */ /* 0x040fe20003f0e200 */
[----:B------:R-:W-:Y:S01]  /*1c00*/  IMAD.MOV.U32 R18, RZ, RZ, 0x1 ;  /* 0x00000001ff127424 */ /* 0x000fe200078e00ff */
[----:B------:R-:W-:Y:S01]  /*1c10*/  LOP3.LUT R4, R7, 0x800fffff, RZ, 0xc0, !PT ;  /* 0x800fffff07047812 */ /* 0x000fe200078ec0ff */
[----:B------:R-:W-:Y:S01]  /*1c20*/  IMAD.MOV.U32 R0, RZ, RZ, 0x1ca00000 ;  /* 0x1ca00000ff007424 */ /* 0x000fe200078e00ff */
[C---:B------:R-:W-:Y:S01]  /*1c30*/  FSETP.GEU.AND P2, PT, |R9|.reuse, 1.469367938527859385e-39, PT ;  /* 0x001000000900780b */ /* 0x040fe20003f4e200 */
[----:B------:R-:W-:Y:S01]  /*1c40*/  BSSY.RECONVERGENT B1, `(.L_x_24) ;  /* 0x0000053000017945 */ /* 0x000fe20003800200 */
[----:B------:R-:W-:Y:S01]  /*1c50*/  LOP3.LUT R5, R4, 0x3ff00000, RZ, 0xfc, !PT ;  /* 0x3ff0000004057812 */ /* 0x000fe200078efcff */
[----:B------:R-:W-:Y:S01]  /*1c60*/  IMAD.MOV.U32 R4, RZ, RZ, R6 ;  /* 0x000000ffff047224 */ /* 0x000fe200078e0006 */
[----:B------:R-:W-:Y:S02]  /*1c70*/  LOP3.LUT R14, R9, 0x7ff00000, RZ, 0xc0, !PT ;  /* 0x7ff00000090e7812 */ /* 0x000fe400078ec0ff */
[----:B------:R-:W-:-:S03]  /*1c80*/  LOP3.LUT R15, R7, 0x7ff00000, RZ, 0xc0, !PT ;  /* 0x7ff00000070f7812 */ /* 0x000fc600078ec0ff */
[----:B------:R-:W-:Y:S01]  /*1c90*/  @!P0 DMUL R4, R6, 8.98846567431157953865e+307 ;  /* 0x7fe0000006048828 */ /* 0x000fe20000000000 */
[C---:B------:R-:W-:Y:S01]  /*1ca0*/  ISETP.GE.U32.AND P1, PT, R14.reuse, R15, PT ;  /* 0x0000000f0e00720c */ /* 0x040fe20003f26070 */
[----:B------:R-:W-:Y:S02]  /*1cb0*/  IMAD.MOV.U32 R34, RZ, RZ, R15 ;  /* 0x000000ffff227224 */ /* 0x000fe400078e000f */
[----:B------:R-:W-:Y:S01]  /*1cc0*/  @!P2 LOP3.LUT R17, R7, 0x7ff00000, RZ, 0xc0, !PT ;  /* 0x7ff000000711a812 */ /* 0x000fe200078ec0ff */
[----:B------:R-:W-:Y:S01]  /*1cd0*/  @!P2 IMAD.MOV.U32 R32, RZ, RZ, RZ ;  /* 0x000000ffff20a224 */ /* 0x000fe200078e00ff */
[----:B------:R-:W0:Y:S02]  /*1ce0*/  MUFU.RCP64H R19, R5 ;  /* 0x0000000500137308 */ /* 0x000e240000001800 */
[----:B------:R-:W-:Y:S02]  /*1cf0*/  @!P2 ISETP.GE.U32.AND P3, PT, R14, R17, PT ;  /* 0x000000110e00a20c */ /* 0x000fe40003f66070 */
[----:B------:R-:W-:-:S02]  /*1d00*/  @!P0 LOP3.LUT R34, R5, 0x7ff00000, RZ, 0xc0, !PT ;  /* 0x7ff0000005228812 */ /* 0x000fc400078ec0ff */
[----:B------:R-:W-:-:S03]  /*1d10*/  @!P2 SEL R17, R0, 0x63400000, !P3 ;  /* 0x634000000011a807 */ /* 0x000fc60005800000 */
[----:B------:R-:W-:Y:S01]  /*1d20*/  VIADD R35, R34, 0xffffffff ;  /* 0xffffffff22237836 */ /* 0x000fe20000000000 */
[----:B------:R-:W-:-:S04]  /*1d30*/  @!P2 LOP3.LUT R17, R17, 0x80000000, R9, 0xf8, !PT ;  /* 0x800000001111a812 */ /* 0x000fc800078ef809 */
[----:B------:R-:W-:Y:S01]  /*1d40*/  @!P2 LOP3.LUT R33, R17, 0x100000, RZ, 0xfc, !PT ;  /* 0x001000001121a812 */ /* 0x000fe200078efcff */
[----:B------:R-:W-:Y:S01]  /*1d50*/  IMAD.MOV.U32 R17, RZ, RZ, R14 ;  /* 0x000000ffff117224 */ /* 0x000fe200078e000e */
[----:B0-----:R-:W-:-:S08]  /*1d60*/  DFMA R10, R18, -R4, 1 ;  /* 0x3ff00000120a742b */ /* 0x001fd00000000804 */
[----:B------:R-:W-:-:S08]  /*1d70*/  DFMA R10, R10, R10, R10 ;  /* 0x0000000a0a0a722b */ /* 0x000fd0000000000a */
[----:B------:R-:W-:Y:S01]  /*1d80*/  DFMA R18, R18, R10, R18 ;  /* 0x0000000a1212722b */ /* 0x000fe20000000012 */
[----:B------:R-:W-:Y:S01]  /*1d90*/  SEL R11, R0, 0x63400000, !P1 ;  /* 0x63400000000b7807 */ /* 0x000fe20004800000 */
[----:B------:R-:W-:-:S03]  /*1da0*/  IMAD.MOV.U32 R10, RZ, RZ, R8 ;  /* 0x000000ffff0a7224 */ /* 0x000fc600078e0008 */
[----:B------:R-:W-:-:S03]  /*1db0*/  LOP3.LUT R11, R11, 0x800fffff, R9, 0xf8, !PT ;  /* 0x800fffff0b0b7812 */ /* 0x000fc600078ef809 */
[----:B------:R-:W-:-:S03]  /*1dc0*/  DFMA R30, R18, -R4, 1 ;  /* 0x3ff00000121e742b */ /* 0x000fc60000000804 */
[----:B------:R-:W-:-:S05]  /*1dd0*/  @!P2 DFMA R10, R10, 2, -R32 ;  /* 0x400000000a0aa82b */ /* 0x000fca0000000820 */
[----:B------:R-:W-:-:S05]  /*1de0*/  DFMA R30, R18, R30, R18 ;  /* 0x0000001e121e722b */ /* 0x000fca0000000012 */
[----:B------:R-:W-:-:S03]  /*1df0*/  @!P2 LOP3.LUT R17, R11, 0x7ff00000, RZ, 0xc0, !PT ;  /* 0x7ff000000b11a812 */ /* 0x000fc600078ec0ff */
[----:B------:R-:W-:Y:S02]  /*1e00*/  DMUL R18, R30, R10 ;  /* 0x0000000a1e127228 */ /* 0x000fe40000000000 */
[----:B------:R-:W-:-:S05]  /*1e10*/  VIADD R15, R17, 0xffffffff ;  /* 0xffffffff110f7836 */ /* 0x000fca0000000000 */
[----:B------:R-:W-:Y:S01]  /*1e20*/  ISETP.GT.U32.AND P0, PT, R15, 0x7feffffe, PT ;  /* 0x7feffffe0f00780c */ /* 0x000fe20003f04070 */
[----:B------:R-:W-:-:S03]  /*1e30*/  DFMA R32, R18, -R4, R10 ;  /* 0x800000041220722b */ /* 0x000fc6000000000a */
[----:B------:R-:W-:-:S05]  /*1e40*/  ISETP.GT.U32.OR P0, PT, R35, 0x7feffffe, P0 ;  /* 0x7feffffe2300780c */ /* 0x000fca0000704470 */
[----:B------:R-:W-:-:S08]  /*1e50*/  DFMA R32, R30, R32, R18 ;  /* 0x000000201e20722b */ /* 0x000fd00000000012 */
[----:B------:R-:W-:Y:S05]  /*1e60*/  @P0 BRA `(.L_x_25) ;  /* 0x00000000006c0947 */ /* 0x000fea0003800000 */
[----:B------:R-:W-:-:S04]  /*1e70*/  LOP3.LUT R9, R7, 0x7ff00000, RZ, 0xc0, !PT ;  /* 0x7ff0000007097812 */ /* 0x000fc800078ec0ff */
[CC--:B------:R-:W-:Y:S02]  /*1e80*/  VIADDMNMX R8, R14.reuse, -R9.reuse, 0xb9600000, !PT ;  /* 0xb96000000e087446 */ /* 0x0c0fe40007800909 */
[----:B------:R-:W-:Y:S02]  /*1e90*/  ISETP.GE.U32.AND P0, PT, R14, R9, PT ;  /* 0x000000090e00720c */ /* 0x000fe40003f06070 */
[----:B------:R-:W-:Y:S02]  /*1ea0*/  VIMNMX R8, PT, PT, R8, 0x46a00000, PT ;  /* 0x46a0000008087848 */ /* 0x000fe40003fe0100 */
[----:B------:R-:W-:-:S05]  /*1eb0*/  SEL R9, R0, 0x63400000, !P0 ;  /* 0x6340000000097807 */ /* 0x000fca0004000000 */
[----:B------:R-:W-:Y:S02]  /*1ec0*/  IMAD.IADD R0, R8, 0x1, -R9 ;  /* 0x0000000108007824 */ /* 0x000fe400078e0a09 */
[----:B------:R-:W-:Y:S02]  /*1ed0*/  IMAD.MOV.U32 R8, RZ, RZ, RZ ;  /* 0x000000ffff087224 */ /* 0x000fe400078e00ff */
[----:B------:R-:W-:-:S06]  /*1ee0*/  VIADD R9, R0, 0x7fe00000 ;  /* 0x7fe0000000097836 */ /* 0x000fcc0000000000 */
[----:B------:R-:W-:-:S10]  /*1ef0*/  DMUL R14, R32, R8 ;  /* 0x00000008200e7228 */ /* 0x000fd40000000000 */
[----:B------:R-:W-:-:S13]  /*1f00*/  FSETP.GTU.AND P0, PT, |R15|, 1.469367938527859385e-39, PT ;  /* 0x001000000f00780b */ /* 0x000fda0003f0c200 */
[----:B------:R-:W-:Y:S05]  /*1f10*/  @P0 BRA `(.L_x_26) ;  /* 0x0000000000940947 */ /* 0x000fea0003800000 */
[----:B------:R-:W-:Y:S01]  /*1f20*/  DFMA R4, R32, -R4, R10 ;  /* 0x800000042004722b */ /* 0x000fe2000000000a */
[----:B------:R-:W-:-:S09]  /*1f30*/  IMAD.MOV.U32 R8, RZ, RZ, RZ ;  /* 0x000000ffff087224 */ /* 0x000fd200078e00ff */
[C---:B------:R-:W-:Y:S02]  /*1f40*/  FSETP.NEU.AND P0, PT, R5.reuse, RZ, PT ;  /* 0x000000ff0500720b */ /* 0x040fe40003f0d000 */
[----:B------:R-:W-:-:S04]  /*1f50*/  LOP3.LUT R7, R5, 0x80000000, R7, 0x48, !PT ;  /* 0x8000000005077812 */ /* 0x000fc800078e4807 */
[----:B------:R-:W-:-:S07]  /*1f60*/  LOP3.LUT R9, R7, R9, RZ, 0xfc, !PT ;  /* 0x0000000907097212 */ /* 0x000fce00078efcff */
[----:B------:R-:W-:Y:S05]  /*1f70*/  @!P0 BRA `(.L_x_26) ;  /* 0x00000000007c8947 */ /* 0x000fea0003800000 */
[----:B------:R-:W-:Y:S01]  /*1f80*/  IMAD.MOV R5, RZ, RZ, -R0 ;  /* 0x000000ffff057224 */ /* 0x000fe200078e0a00 */
[----:B------:R-:W-:Y:S01]  /*1f90*/  DMUL.RP R8, R32, R8 ;  /* 0x0000000820087228 */ /* 0x000fe20000008000 */
[----:B------:R-:W-:-:S06]  /*1fa0*/  IMAD.MOV.U32 R4, RZ, RZ, RZ ;  /* 0x000000ffff047224 */ /* 0x000fcc00078e00ff */
[----:B------:R-:W-:-:S03]  /*1fb0*/  DFMA R4, R14, -R4, R32 ;  /* 0x800000040e04722b */ /* 0x000fc60000000020 */
[----:B------:R-:W-:-:S03]  /*1fc0*/  LOP3.LUT R7, R9, R7, RZ, 0x3c, !PT ;  /* 0x0000000709077212 */ /* 0x000fc600078e3cff */
[----:B------:R-:W-:-:S04]  /*1fd0*/  IADD3 R4, PT, PT, -R0, -0x43300000, RZ ;  /* 0xbcd0000000047810 */ /* 0x000fc80007ffe1ff */
[----:B------:R-:W-:-:S04]  /*1fe0*/  FSETP.NEU.AND P0, PT, |R5|, R4, PT ;  /* 0x000000040500720b */ /* 0x000fc80003f0d200 */
[----:B------:R-:W-:Y:S02]  /*1ff0*/  FSEL R14, R8, R14, !P0 ;  /* 0x0000000e080e7208 */ /* 0x000fe40004000000 */
[----:B------:R-:W-:Y:S01]  /*2000*/  FSEL R15, R7, R15, !P0 ;  /* 0x0000000f070f7208 */ /* 0x000fe20004000000 */
[----:B------:R-:W-:Y:S06]  /*2010*/  BRA `(.L_x_26) ;  /* 0x0000000000547947 */ /* 0x000fec0003800000 */
.L_x_25:
[----:B------:R-:W-:-:S14]  /*2020*/  DSETP.NAN.AND P0, PT, R8, R8, PT ;  /* 0x000000080800722a */ /* 0x000fdc0003f08000 */
[----:B------:R-:W-:Y:S05]  /*2030*/  @P0 BRA `(.L_x_27) ;  /* 0x0000000000440947 */ /* 0x000fea0003800000 */
[----:B------:R-:W-:-:S14]  /*2040*/  DSETP.NAN.AND P0, PT, R6, R6, PT ;  /* 0x000000060600722a */ /* 0x000fdc0003f08000 */
[----:B------:R-:W-:Y:S05]  /*2050*/  @P0 BRA `(.L_x_28) ;  /* 0x0000000000300947 */ /* 0x000fea0003800000 */
[----:B------:R-:W-:Y:S01]  /*2060*/  ISETP.NE.AND P0, PT, R17, R34, PT ;  /* 0x000000221100720c */ /* 0x000fe20003f05270 */
[----:B------:R-:W-:Y:S02]  /*2070*/  IMAD.MOV.U32 R14, RZ, RZ, 0x0 ;  /* 0x00000000ff0e7424 */ /* 0x000fe400078e00ff */
[----:B------:R-:W-:-:S10]  /*2080*/  IMAD.MOV.U32 R15, RZ, RZ, -0x80000 ;  /* 0xfff80000ff0f7424 */ /* 0x000fd400078e00ff */
[----:B------:R-:W-:Y:S05]  /*2090*/  @!P0 BRA `(.L_x_26) ;  /* 0x0000000000348947 */ /* 0x000fea0003800000 */
[----:B------:R-:W-:Y:S02]  /*20a0*/  ISETP.NE.AND P0, PT, R17, 0x7ff00000, PT ;  /* 0x7ff000001100780c */ /* 0x000fe40003f05270 */
[----:B------:R-:W-:Y:S02]  /*20b0*/  LOP3.LUT R15, R9, 0x80000000, R7, 0x48, !PT ;  /* 0x80000000090f7812 */ /* 0x000fe400078e4807 */
[----:B------:R-:W-:-:S13]  /*20c0*/  ISETP.EQ.OR P0, PT, R34, RZ, !P0 ;  /* 0x000000ff2200720c */ /* 0x000fda0004702670 */
[----:B------:R-:W-:Y:S01]  /*20d0*/  @P0 LOP3.LUT R0, R15, 0x7ff00000, RZ, 0xfc, !PT ;  /* 0x7ff000000f000812 */ /* 0x000fe200078efcff */
[----:B------:R-:W-:Y:S02]  /*20e0*/  @!P0 IMAD.MOV.U32 R14, RZ, RZ, RZ ;  /* 0x000000ffff0e8224 */ /* 0x000fe400078e00ff */
[----:B------:R-:W-:Y:S02]  /*20f0*/  @P0 IMAD.MOV.U32 R14, RZ, RZ, RZ ;  /* 0x000000ffff0e0224 */ /* 0x000fe400078e00ff */
[----:B------:R-:W-:Y:S01]  /*2100*/  @P0 IMAD.MOV.U32 R15, RZ, RZ, R0 ;  /* 0x000000ffff0f0224 */ /* 0x000fe200078e0000 */
[----:B------:R-:W-:Y:S06]  /*2110*/  BRA `(.L_x_26) ;  /* 0x0000000000147947 */ /* 0x000fec0003800000 */
.L_x_28:
[----:B------:R-:W-:Y:S01]  /*2120*/  LOP3.LUT R15, R7, 0x80000, RZ, 0xfc, !PT ;  /* 0x00080000070f7812 */ /* 0x000fe200078efcff */
[----:B------:R-:W-:Y:S01]  /*2130*/  IMAD.MOV.U32 R14, RZ, RZ, R6 ;  /* 0x000000ffff0e7224 */ /* 0x000fe200078e0006 */
[----:B------:R-:W-:Y:S06]  /*2140*/  BRA `(.L_x_26) ;  /* 0x0000000000087947 */ /* 0x000fec0003800000 */
.L_x_27:
[----:B------:R-:W-:Y:S01]  /*2150*/  LOP3.LUT R15, R9, 0x80000, RZ, 0xfc, !PT ;  /* 0x00080000090f7812 */ /* 0x000fe200078efcff */
[----:B------:R-:W-:-:S07]  /*2160*/  IMAD.MOV.U32 R14, RZ, RZ, R8 ;  /* 0x000000ffff0e7224 */ /* 0x000fce00078e0008 */
.L_x_26:
[----:B------:R-:W-:Y:S05]  /*2170*/  BSYNC.RECONVERGENT B1 ;  /* 0x0000000000017941 */ /* 0x000fea0003800200 */
.L_x_24:
[----:B------:R-:W-:Y:S02]  /*2180*/  IMAD.MOV.U32 R17, RZ, RZ, 0x0 ;  /* 0x00000000ff117424 */ /* 0x000fe400078e00ff */
[----:B------:R-:W-:Y:S02]  /*2190*/  IMAD.MOV.U32 R4, RZ, RZ, R14 ;  /* 0x000000ffff047224 */ /* 0x000fe400078e000e */
[----:B------:R-:W-:Y:S01]  /*21a0*/  IMAD.MOV.U32 R5, RZ, RZ, R15 ;  /* 0x000000ffff057224 */ /* 0x000fe200078e000f */
[----:B------:R-:W-:Y:S06]  /*21b0*/  RET.REL.NODEC R16 `(_Z22processPixelHorizontalPhPdS0_ii) ;  /* 0xffffffdc10907950 */ /* 0x000fec0003c3ffff */
        .weak           $__internal_1_$__cuda_sm20_sqrt_rn_f32_slowpath
        .type           $__internal_1_$__cuda_sm20_sqrt_rn_f32_slowpath,@function
        .size           $__internal_1_$__cuda_sm20_sqrt_rn_f32_slowpath,($_Z22processPixelHorizontalPhPdS0_ii$__internal_trig_reduction_slowpathd - $__internal_1_$__cuda_sm20_sqrt_rn_f32_slowpath)
$__internal_1_$__cuda_sm20_sqrt_rn_f32_slowpath:
[----:B------:R-:W-:-:S13]  /*21c0*/  LOP3.LUT P0, RZ, R5, 0x7fffffff, RZ, 0xc0, !PT ;  /* 0x7fffffff05ff7812 */ /* 0x000fda000780c0ff */
[----:B------:R-:W-:Y:S01]  /*21d0*/  @!P0 IMAD.MOV.U32 R2, RZ, RZ, R5 ;  /* 0x000000ffff028224 */ /* 0x000fe200078e0005 */
[----:B------:R-:W-:Y:S06]  /*21e0*/  @!P0 BRA `(.L_x_29) ;  /* 0x0000000000448947 */ /* 0x000fec0003800000 */
[----:B------:R-:W-:Y:S01]  /*21f0*/  FSETP.GEU.FTZ.AND P0, PT, R5, RZ, PT ;  /* 0x000000ff0500720b */ /* 0x000fe20003f1e000 */
[----:B------:R-:W-:-:S12]  /*2200*/  IMAD.MOV.U32 R0, RZ, RZ, R5 ;  /* 0x000000ffff007224 */ /* 0x000fd800078e0005 */
[----:B------:R-:W-:Y:S01]  /*2210*/  @!P0 IMAD.MOV.U32 R2, RZ, RZ, 0x7fffffff ;  /* 0x7fffffffff028424 */ /* 0x000fe200078e00ff */
[----:B------:R-:W-:Y:S06]  /*2220*/  @!P0 BRA `(.L_x_29) ;  /* 0x0000000000348947 */ /* 0x000fec0003800000 */
[----:B------:R-:W-:-:S13]  /*2230*/  FSETP.GTU.FTZ.AND P0, PT, |R0|, +INF , PT ;  /* 0x7f8000000000780b */ /* 0x000fda0003f1c200 */
[----:B------:R-:W-:Y:S01]  /*2240*/  @P0 FADD.FTZ R2, R0, 1 ;  /* 0x3f80000000020421 */ /* 0x000fe20000010000 */
[----:B------:R-:W-:Y:S06]  /*2250*/  @P0 BRA `(.L_x_29) ;  /* 0x0000000000280947 */ /* 0x000fec0003800000 */
[----:B------:R-:W-:-:S13]  /*2260*/  FSETP.NEU.FTZ.AND P0, PT, |R0|, +INF , PT ;  /* 0x7f8000000000780b */ /* 0x000fda0003f1d200 */
[----:B------:R-:W-:-:S04]  /*2270*/  @P0 FFMA R3, R0, 1.84467440737095516160e+19, RZ ;  /* 0x5f80000000030823 */ /* 0x000fc800000000ff */
[----:B------:R-:W0:Y:S02]  /*2280*/  @P0 MUFU.RSQ R2, R3 ;  /* 0x0000000300020308 */ /* 0x000e240000001400 */
[----:B0-----:R-:W-:Y:S01]  /*2290*/  @P0 FMUL.FTZ R4, R3, R2 ;  /* 0x0000000203040220 */ /* 0x001fe20000410000 */
[----:B------:R-:W-:Y:S01]  /*22a0*/  @P0 FMUL.FTZ R6, R2, 0.5 ;  /* 0x3f00000002060820 */ /* 0x000fe20000410000 */
[----:B------:R-:W-:Y:S02]  /*22b0*/  @!P0 IMAD.MOV.U32 R2, RZ, RZ, R0 ;  /* 0x000000ffff028224 */ /* 0x000fe400078e0000 */
[----:B------:R-:W-:-:S04]  /*22c0*/  @P0 FADD.FTZ R5, -R4, -RZ ;  /* 0x800000ff04050221 */ /* 0x000fc80000010100 */
[----:B------:R-:W-:-:S04]  /*22d0*/  @P0 FFMA R5, R4, R5, R3 ;  /* 0x0000000504050223 */ /* 0x000fc80000000003 */
[----:B------:R-:W-:-:S04]  /*22e0*/  @P0 FFMA R5, R5, R6, R4 ;  /* 0x0000000605050223 */ /* 0x000fc80000000004 */
[----:B------:R-:W-:-:S07]  /*22f0*/  @P0 FMUL.FTZ R2, R5, 2.3283064365386962891e-10 ;  /* 0x2f80000005020820 */ /* 0x000fce0000410000 */
.L_x_29:
[----:B------:R-:W-:Y:S02]  /*2300*/  IMAD.MOV.U32 R0, RZ, RZ, R2 ;  /* 0x000000ffff007224 */ /* 0x000fe400078e0002 */
[----:B------:R-:W-:Y:S02]  /*2310*/  IMAD.MOV.U32 R2, RZ, RZ, R7 ;  /* 0x000000ffff027224 */ /* 0x000fe400078e0007 */
[----:B------:R-:W-:-:S04]  /*2320*/  IMAD.MOV.U32 R3, RZ, RZ, 0x0 ;  /* 0x00000000ff037424 */ /* 0x000fc800078e00ff */
[----:B------:R-:W-:Y:S05]  /*2330*/  RET.REL.NODEC R2 `(_Z22processPixelHorizontalPhPdS0_ii) ;  /* 0xffffffdc02307950 */ /* 0x000fea0003c3ffff */
        .type           $_Z22processPixelHorizontalPhPdS0_ii$__internal_trig_reduction_slowpathd,@function
        .size           $_Z22processPixelHorizontalPhPdS0_ii$__internal_trig_reduction_slowpathd,(.L_x_60 - $_Z22processPixelHorizontalPhPdS0_ii$__internal_trig_reduction_slowpathd)
$_Z22processPixelHorizontalPhPdS0_ii$__internal_trig_reduction_slowpathd:
[--C-:B------:R-:W-:Y:S01]  /*2340*/  SHF.R.U32.HI R2, RZ, 0x14, R3.reuse ;  /* 0x00000014ff027819 */ /* 0x100fe20000011603 */
[----:B------:R-:W-:Y:S02]  /*2350*/  IMAD.MOV.U32 R13, RZ, RZ, R3 ;  /* 0x000000ffff0d7224 */ /* 0x000fe400078e0003 */
[----:B------:R-:W-:Y:S01]  /*2360*/  IMAD.MOV.U32 R4, RZ, RZ, RZ ;  /* 0x000000ffff047224 */ /* 0x000fe200078e00ff */
[----:B------:R-:W-:-:S04]  /*2370*/  LOP3.LUT R5, R2, 0x7ff, RZ, 0xc0, !PT ;  /* 0x000007ff02057812 */ /* 0x000fc800078ec0ff */
[----:B------:R-:W-:-:S13]  /*2380*/  ISETP.NE.AND P0, PT, R5, 0x7ff, PT ;  /* 0x000007ff0500780c */ /* 0x000fda0003f05270 */
[----:B------:R-:W-:Y:S05]  /*2390*/  @!P0 BRA `(.L_x_30) ;  /* 0x00000008006c8947 */ /* 0x000fea0003800000 */
[----:B------:R-:W-:Y:S01]  /*23a0*/  VIADD R4, R5, 0xfffffc00 ;  /* 0xfffffc0005047836 */ /* 0x000fe20000000000 */
[----:B------:R-:W-:Y:S01]  /*23b0*/  BSSY.RECONVERGENT B2, `(.L_x_31) ;  /* 0x0000035000027945 */ /* 0x000fe20003800200 */
[----:B------:R-:W-:-:S03]  /*23c0*/  CS2R R10, SRZ ;  /* 0x00000000000a7805 */ /* 0x000fc6000001ff00 */
[----:B------:R-:W-:Y:S02]  /*23d0*/  SHF.R.U32.HI R6, RZ, 0x6, R4 ;  /* 0x00000006ff067819 */ /* 0x000fe40000011604 */
[----:B------:R-:W-:Y:S02]  /*23e0*/  ISETP.GE.U32.AND P0, PT, R4, 0x80, PT ;  /* 0x000000800400780c */ /* 0x000fe40003f06070 */
[C---:B------:R-:W-:Y:S02]  /*23f0*/  IADD3 R4, PT, PT, -R6.reuse, 0x13, RZ ;  /* 0x0000001306047810 */ /* 0x040fe40007ffe1ff */
[----:B------:R-:W-:Y:S02]  /*2400*/  IADD3 R31, PT, PT, -R6, 0xf, RZ ;  /* 0x0000000f061f7810 */ /* 0x000fe40007ffe1ff */
[----:B------:R-:W-:Y:S01]  /*2410*/  SEL R5, R4, 0x12, P0 ;  /* 0x0000001204057807 */ /* 0x000fe20000000000 */
[----:B------:R-:W-:-:S03]  /*2420*/  VIADD R4, R1, 0x20 ;  /* 0x0000002001047836 */ /* 0x000fc60000000000 */
[----:B------:R-:W-:-:S13]  /*2430*/  ISETP.GE.AND P0, PT, R31, R5, PT ;  /* 0x000000051f00720c */ /* 0x000fda0003f06270 */
[----:B------:R-:W-:Y:S05]  /*2440*/  @P0 BRA `(.L_x_32) ;  /* 0x0000000000ac0947 */ /* 0x000fea0003800000 */
[----:B------:R-:W0:Y:S01]  /*2450*/  LDC.64 R8, c[0x0][0x358] ;  /* 0x0000d600ff087b82 */ /* 0x000e220000000a00 */
[----:B------:R-:W-:Y:S01]  /*2460*/  IADD3 R6, PT, PT, RZ, -R6, -R5 ;  /* 0x80000006ff067210 */ /* 0x000fe20007ffe805 */
[----:B------:R-:W-:Y:S01]  /*2470*/  BSSY.RECONVERGENT B3, `(.L_x_33) ;  /* 0x0000022000037945 */ /* 0x000fe20003800200 */
[C---:B------:R-:W-:Y:S01]  /*2480*/  SHF.L.U64.HI R5, R12.reuse, 0xb, R13 ;  /* 0x0000000b0c057819 */ /* 0x040fe2000001020d */
[----:B------:R-:W-:Y:S01]  /*2490*/  IMAD.SHL.U32 R7, R12, 0x800, RZ ;  /* 0x000008000c077824 */ /* 0x000fe200078e00ff */
[----:B------:R-:W-:Y:S01]  /*24a0*/  CS2R R10, SRZ ;  /* 0x00000000000a7805 */ /* 0x000fe2000001ff00 */
[----:B------:R-:W-:Y:S01]  /*24b0*/  IMAD.MOV.U32 R15, RZ, RZ, RZ ;  /* 0x000000ffff0f7224 */ /* 0x000fe200078e00ff */
[----:B------:R-:W-:-:S07]  /*24c0*/  LOP3.LUT R5, R5, 0x80000000, RZ, 0xfc, !PT ;  /* 0x8000000005057812 */ /* 0x000fce00078efcff */
.L_x_34:
[----:B------:R-:W1:Y:S01]  /*24d0*/  LDC.64 R12, c[0x4][0x8] ;  /* 0x01000200ff0c7b82 */ /* 0x000e620000000a00 */
[----:B0-----:R-:W-:Y:S02]  /*24e0*/  R2UR UR6, R8 ;  /* 0x00000000080672ca */ /* 0x001fe400000e0000 */
[----:B------:R-:W-:Y:S01]  /*24f0*/  R2UR UR7, R9 ;  /* 0x00000000090772ca */ /* 0x000fe200000e0000 */
[----:B-1----:R-:W-:-:S12]  /*2500*/  IMAD.WIDE R12, R31, 0x8, R12 ;  /* 0x000000081f0c7825 */ /* 0x002fd800078e020c */
[----:B------:R-:W2:Y:S01]  /*2510*/  LDG.E.64.CONSTANT R12, desc[UR6][R12.64] ;  /* 0x000000060c0c7981 */ /* 0x000ea2000c1e9b00 */
[----:B------:R-:W-:Y:S02]  /*2520*/  VIADD R6, R6, 0x1 ;  /* 0x0000000106067836 */ /* 0x000fe40000000000 */
[----:B------:R-:W-:Y:S02]  /*2530*/  VIADD R31, R31, 0x1 ;  /* 0x000000011f1f7836 */ /* 0x000fe40000000000 */
[----:B--2---:R-:W-:-:S04]  /*2540*/  IMAD.WIDE.U32 R10, P2, R12, R7, R10 ;  /* 0x000000070c0a7225 */ /* 0x004fc8000784000a */
[----:B------:R-:W-:Y:S02]  /*2550*/  IMAD R33, R12, R5, RZ ;  /* 0x000000050c217224 */ /* 0x000fe400078e02ff */
[CC--:B------:R-:W-:Y:S02]  /*2560*/  IMAD R14, R13.reuse, R7.reuse, RZ ;  /* 0x000000070d0e7224 */ /* 0x0c0fe400078e02ff */
[----:B------:R-:W-:Y:S01]  /*2570*/  IMAD.HI.U32 R35, R13, R7, RZ ;  /* 0x000000070d237227 */ /* 0x000fe200078e00ff */
[----:B------:R-:W-:-:S03]  /*2580*/  IADD3 R11, P0, PT, R33, R11, RZ ;  /* 0x0000000b210b7210 */ /* 0x000fc60007f1e0ff */
[----:B------:R-:W-:Y:S01]  /*2590*/  IMAD R33, R15, 0x8, R4 ;  /* 0x000000080f217824 */ /* 0x000fe200078e0204 */
[----:B------:R-:W-:Y:S01]  /*25a0*/  IADD3 R11, P1, PT, R14, R11, RZ ;  /* 0x0000000b0e0b7210 */ /* 0x000fe20007f3e0ff */
[----:B------:R-:W-:-:S04]  /*25b0*/  IMAD.HI.U32 R14, R12, R5, RZ ;  /* 0x000000050c0e7227 */ /* 0x000fc800078e00ff */
[----:B------:R-:W-:Y:S01]  /*25c0*/  IMAD.X R12, RZ, RZ, R14, P2 ;  /* 0x000000ffff0c7224 */ /* 0x000fe200010e060e */
[----:B------:R0:W-:Y:S01]  /*25d0*/  STL.64 [R33], R10 ;  /* 0x0000000a21007387 */ /* 0x0001e20000100a00 */
[----:B------:R-:W-:-:S03]  /*25e0*/  IMAD.HI.U32 R14, R13, R5, RZ ;  /* 0x000000050d0e7227 */ /* 0x000fc600078e00ff */
[----:B------:R-:W-:Y:S01]  /*25f0*/  IADD3.X R12, P0, PT, R35, R12, RZ, P0, !PT ;  /* 0x0000000c230c7210 */ /* 0x000fe2000071e4ff */
[----:B------:R-:W-:Y:S02]  /*2600*/  IMAD R13, R13, R5, RZ ;  /* 0x000000050d0d7224 */ /* 0x000fe400078e02ff */
[----:B------:R-:W-:-:S03]  /*2610*/  VIADD R15, R15, 0x1 ;  /* 0x000000010f0f7836 */ /* 0x000fc60000000000 */
[----:B------:R-:W-:Y:S01]  /*2620*/  IADD3.X R13, P1, PT, R13, R12, RZ, P1, !PT ;  /* 0x0000000c0d0d7210 */ /* 0x000fe20000f3e4ff */
[----:B------:R-:W-:Y:S01]  /*2630*/  IMAD.X R12, RZ, RZ, R14, P0 ;  /* 0x000000ffff0c7224 */ /* 0x000fe200000e060e */
[----:B------:R-:W-:-:S03]  /*2640*/  ISETP.NE.AND P0, PT, R6, -0xf, PT ;  /* 0xfffffff10600780c */ /* 0x000fc60003f05270 */
[----:B------:R-:W-:Y:S02]  /*2650*/  IMAD.X R12, RZ, RZ, R12, P1 ;  /* 0x000000ffff0c7224 */ /* 0x000fe400008e060c */
[----:B0-----:R-:W-:Y:S02]  /*2660*/  IMAD.MOV.U32 R10, RZ, RZ, R13 ;  /* 0x000000ffff0a7224 */ /* 0x001fe400078e000d */
[----:B------:R-:W-:-:S06]  /*2670*/  IMAD.MOV.U32 R11, RZ, RZ, R12 ;  /* 0x000000ffff0b7224 */ /* 0x000fcc00078e000c */
[----:B------:R-:W-:Y:S05]  /*2680*/  @P0 BRA `(.L_x_34) ;  /* 0xfffffffc00900947 */ /* 0x000fea000383ffff */
[----:B------:R-:W-:Y:S05]  /*2690*/  BSYNC.RECONVERGENT B3 ;  /* 0x0000000000037941 */ /* 0x000fea0003800200 */
.L_x_33:
[----:B------:R-:W-:-:S05]  /*26a0*/  LOP3.LUT R5, R2, 0x7ff, RZ, 0xc0, !PT ;  /* 0x000007ff02057812 */ /* 0x000fca00078ec0ff */
[----:B------:R-:W-:-:S05]  /*26b0*/  VIADD R5, R5, 0xfffffc00 ;  /* 0xfffffc0005057836 */ /* 0x000fca0000000000 */
[----:B------:R-:W-:Y:S02]  /*26c0*/  SHF.R.U32.HI R6, RZ, 0x6, R5 ;  /* 0x00000006ff067819 */ /* 0x000fe40000011605 */
[----:B------:R-:W-:Y:S02]  /*26d0*/  ISETP.GE.U32.AND P0, PT, R5, 0x80, PT ;  /* 0x000000800500780c */ /* 0x000fe40003f06070 */
[----:B------:R-:W-:-:S04]  /*26e0*/  IADD3 R6, PT, PT, -R6, 0x13, RZ ;  /* 0x0000001306067810 */ /* 0x000fc80007ffe1ff */
[----:B------:R-:W-:-:S07]  /*26f0*/  SEL R31, R6, 0x12, P0 ;  /* 0x00000012061f7807 */ /* 0x000fce0000000000 */
.L_x_32:
[----:B------:R-:W-:Y:S05]  /*2700*/  BSYNC.RECONVERGENT B2 ;  /* 0x0000000000027941 */ /* 0x000fea0003800200 */
.L_x_31:
[C---:B------:R-:W-:Y:S02]  /*2710*/  LOP3.LUT R5, R2.reuse, 0x7ff, RZ, 0xc0, !PT ;  /* 0x000007ff02057812 */ /* 0x040fe400078ec0ff */
[----:B------:R-:W-:-:S03]  /*2720*/  LOP3.LUT P0, R35, R2, 0x3f, RZ, 0xc0, !PT ;  /* 0x0000003f02237812 */ /* 0x000fc6000780c0ff */
[----:B------:R-:W-:-:S05]  /*2730*/  VIADD R5, R5, 0xfffffc00 ;  /* 0xfffffc0005057836 */ /* 0x000fca0000000000 */
[----:B------:R-:W-:-:S05]  /*2740*/  SHF.R.U32.HI R6, RZ, 0x6, R5 ;  /* 0x00000006ff067819 */ /* 0x000fca0000011605 */
[----:B------:R-:W-:-:S04]  /*2750*/  IMAD.IADD R37, R6, 0x1, R31 ;  /* 0x0000000106257824 */ /* 0x000fc800078e021f */
[----:B------:R-:W-:-:S05]  /*2760*/  IMAD.U32 R37, R37, 0x8, R4 ;  /* 0x0000000825257824 */ /* 0x000fca00078e0004 */
[----:B------:R0:W-:Y:S04]  /*2770*/  STL.64 [R37+-0x78], R10 ;  /* 0xffff880a25007387 */ /* 0x0001e80000100a00 */
[----:B------:R-:W2:Y:S04]  /*2780*/  @P0 LDL.64 R12, [R1+0x28] ;  /* 0x00002800010c0983 */ /* 0x000ea80000100a00 */
[----:B------:R-:W3:Y:S04]  /*2790*/  LDL.64 R6, [R1+0x30] ;  /* 0x0000300001067983 */ /* 0x000ee80000100a00 */
[----:B------:R-:W0:Y:S01]  /*27a0*/  LDL.64 R4, [R1+0x38] ;  /* 0x0000380001047983 */ /* 0x000e220000100a00 */
[----:B------:R-:W-:Y:S01]  /*27b0*/  @P0 LOP3.LUT R2, R35, 0x3f, RZ, 0x3c, !PT ;  /* 0x0000003f23020812 */ /* 0x000fe200078e3cff */
[----:B------:R-:W-:Y:S01]  /*27c0*/  BSSY.RECONVERGENT B2, `(.L_x_35) ;  /* 0x0000034000027945 */ /* 0x000fe20003800200 */
[----:B--2---:R-:W-:-:S02]  /*27d0*/  @P0 SHF.R.U64 R9, R12, 0x1, R13 ;  /* 0x000000010c090819 */ /* 0x004fc4000000120d */
[----:B------:R-:W-:Y:S02]  /*27e0*/  @P0 SHF.R.U32.HI R13, RZ, 0x1, R13 ;  /* 0x00000001ff0d0819 */ /* 0x000fe4000001160d */
[CC--:B---3--:R-:W-:Y:S02]  /*27f0*/  @P0 SHF.L.U32 R15, R6.reuse, R35.reuse, RZ ;  /* 0x00000023060f0219 */ /* 0x0c8fe400000006ff */
[----:B------:R-:W-:Y:S02]  /*2800*/  @P0 SHF.R.U64 R8, R9, R2, R13 ;  /* 0x0000000209080219 */ /* 0x000fe4000000120d */
[--C-:B------:R-:W-:Y:S02]  /*2810*/  @P0 SHF.R.U32.HI R33, RZ, 0x1, R7.reuse ;  /* 0x00000001ff210819 */ /* 0x100fe40000011607 */
[C-C-:B------:R-:W-:Y:S02]  /*2820*/  @P0 SHF.R.U64 R31, R6.reuse, 0x1, R7.reuse ;  /* 0x00000001061f0819 */ /* 0x140fe40000001207 */
[----:B------:R-:W-:-:S02]  /*2830*/  @P0 SHF.L.U64.HI R12, R6, R35, R7 ;  /* 0x00000023060c0219 */ /* 0x000fc40000010207 */
[----:B------:R-:W-:Y:S02]  /*2840*/  @P0 SHF.R.U32.HI R9, RZ, R2, R13 ;  /* 0x00000002ff090219 */ /* 0x000fe4000001160d */
[----:B------:R-:W-:Y:S02]  /*2850*/  @P0 LOP3.LUT R6, R15, R8, RZ, 0xfc, !PT ;  /* 0x000000080f060212 */ /* 0x000fe400078efcff */
[----:B0-----:R-:W-:Y:S02]  /*2860*/  @P0 SHF.L.U32 R10, R4, R35, RZ ;  /* 0x00000023040a0219 */ /* 0x001fe400000006ff */
[----:B------:R-:W-:Y:S01]  /*2870*/  @P0 SHF.R.U64 R31, R31, R2, R33 ;  /* 0x000000021f1f0219 */ /* 0x000fe20000001221 */
[----:B------:R-:W-:Y:S01]  /*2880*/  IMAD.SHL.U32 R8, R6, 0x4, RZ ;  /* 0x0000000406087824 */ /* 0x000fe200078e00ff */
[----:B------:R-:W-:Y:S02]  /*2890*/  @P0 LOP3.LUT R7, R12, R9, RZ, 0xfc, !PT ;  /* 0x000000090c070212 */ /* 0x000fe400078efcff */
[----:B------:R-:W-:-:S02]  /*28a0*/  @P0 SHF.L.U64.HI R35, R4, R35, R5 ;  /* 0x0000002304230219 */ /* 0x000fc40000010205 */
[----:B------:R-:W-:Y:S02]  /*28b0*/  @P0 SHF.R.U32.HI R2, RZ, R2, R33 ;  /* 0x00000002ff020219 */ /* 0x000fe40000011621 */
[----:B------:R-:W-:Y:S02]  /*28c0*/  @P0 LOP3.LUT R4, R10, R31, RZ, 0xfc, !PT ;  /* 0x0000001f0a040212 */ /* 0x000fe400078efcff */
[----:B------:R-:W-:Y:S02]  /*28d0*/  SHF.L.U64.HI R12, R6, 0x2, R7 ;  /* 0x00000002060c7819 */ /* 0x000fe40000010207 */
[----:B------:R-:W-:Y:S02]  /*28e0*/  @P0 LOP3.LUT R5, R35, R2, RZ, 0xfc, !PT ;  /* 0x0000000223050212 */ /* 0x000fe400078efcff */
[----:B------:R-:W-:Y:S02]  /*28f0*/  SHF.L.W.U32.HI R7, R7, 0x2, R4 ;  /* 0x0000000207077819 */ /* 0x000fe40000010e04 */
[----:B------:R-:W-:-:S02]  /*2900*/  IADD3 RZ, P0, PT, RZ, -R8, RZ ;  /* 0x80000008ffff7210 */ /* 0x000fc40007f1e0ff */
[----:B------:R-:W-:Y:S02]  /*2910*/  LOP3.LUT R2, RZ, R12, RZ, 0x33, !PT ;  /* 0x0000000cff027212 */ /* 0x000fe400078e33ff */
[----:B------:R-:W-:Y:S02]  /*2920*/  SHF.L.W.U32.HI R4, R4, 0x2, R5 ;  /* 0x0000000204047819 */ /* 0x000fe40000010e05 */
[----:B------:R-:W-:Y:S02]  /*2930*/  LOP3.LUT R6, RZ, R7, RZ, 0x33, !PT ;  /* 0x00000007ff067212 */ /* 0x000fe400078e33ff */
[----:B------:R-:W-:Y:S02]  /*2940*/  IADD3.X R9, P0, PT, RZ, R2, RZ, P0, !PT ;  /* 0x00000002ff097210 */ /* 0x000fe4000071e4ff */
[----:B------:R-:W-:Y:S02]  /*2950*/  LOP3.LUT R2, RZ, R4, RZ, 0x33, !PT ;  /* 0x00000004ff027212 */ /* 0x000fe400078e33ff */
[----:B------:R-:W-:-:S02]  /*2960*/  IADD3.X R6, P1, PT, RZ, R6, RZ, P0, !PT ;  /* 0x00000006ff067210 */ /* 0x000fc4000073e4ff */
[----:B------:R-:W-:-:S03]  /*2970*/  ISETP.GT.U32.AND P2, PT, R7, -0x1, PT ;  /* 0xffffffff0700780c */ /* 0x000fc60003f44070 */
[----:B------:R-:W-:Y:S01]  /*2980*/  IMAD.X R11, RZ, RZ, R2, P1 ;  /* 0x000000ffff0b7224 */ /* 0x000fe200008e0602 */
[----:B------:R-:W-:-:S04]  /*2990*/  ISETP.GT.AND.EX P0, PT, R4, -0x1, PT, P2 ;  /* 0xffffffff0400780c */ /* 0x000fc80003f04320 */
[----:B------:R-:W-:Y:S02]  /*29a0*/  SEL R2, R4, R11, P0 ;  /* 0x0000000b04027207 */ /* 0x000fe40000000000 */
[----:B------:R-:W-:Y:S02]  /*29b0*/  SEL R7, R7, R6, P0 ;  /* 0x0000000607077207 */ /* 0x000fe40000000000 */
[----:B------:R-:W-:Y:S02]  /*29c0*/  ISETP.NE.U32.AND P1, PT, R2, RZ, PT ;  /* 0x000000ff0200720c */ /* 0x000fe40003f25070 */
[----:B------:R-:W-:Y:S02]  /*29d0*/  SEL R9, R12, R9, P0 ;  /* 0x000000090c097207 */ /* 0x000fe40000000000 */
[----:B------:R-:W-:Y:S01]  /*29e0*/  SEL R10, R7, R2, !P1 ;  /* 0x00000002070a7207 */ /* 0x000fe20004800000 */
[----:B------:R-:W-:-:S05]  /*29f0*/  @!P0 IMAD.MOV R8, RZ, RZ, -R8 ;  /* 0x000000ffff088224 */ /* 0x000fca00078e0a08 */
[----:B------:R-:W0:Y:S02]  /*2a00*/  FLO.U32 R10, R10 ;  /* 0x0000000a000a7300 */ /* 0x000e2400000e0000 */
[C---:B0-----:R-:W-:Y:S02]  /*2a10*/  IADD3 R11, PT, PT, -R10.reuse, 0x1f, RZ ;  /* 0x0000001f0a0b7810 */ /* 0x041fe40007ffe1ff */
[----:B------:R-:W-:-:S03]  /*2a20*/  IADD3 R6, PT, PT, -R10, 0x3f, RZ ;  /* 0x0000003f0a067810 */ /* 0x000fc60007ffe1ff */
[----:B------:R-:W-:-:S05]  /*2a30*/  @P1 IMAD.MOV R6, RZ, RZ, R11 ;  /* 0x000000ffff061224 */ /* 0x000fca00078e020b */
[----:B------:R-:W-:-:S13]  /*2a40*/  ISETP.NE.AND P1, PT, R6, RZ, PT ;  /* 0x000000ff0600720c */ /* 0x000fda0003f25270 */
[----:B------:R-:W-:Y:S05]  /*2a50*/  @!P1 BRA `(.L_x_36) ;  /* 0x0000000000289947 */ /* 0x000fea0003800000 */
[--C-:B------:R-:W-:Y:S02]  /*2a60*/  SHF.R.U64 R10, R8, 0x1, R9.reuse ;  /* 0x00000001080a7819 */ /* 0x100fe40000001209 */
[C---:B------:R-:W-:Y:S02]  /*2a70*/  LOP3.LUT R8, R6.reuse, 0x3f, RZ, 0xc0, !PT ;  /* 0x0000003f06087812 */ /* 0x040fe400078ec0ff */
[----:B------:R-:W-:Y:S02]  /*2a80*/  SHF.R.U32.HI R12, RZ, 0x1, R9 ;  /* 0x00000001ff0c7819 */ /* 0x000fe40000011609 */
[----:B------:R-:W-:Y:S02]  /*2a90*/  LOP3.LUT R9, R6, 0x3f, RZ, 0xc, !PT ;  /* 0x0000003f06097812 */ /* 0x000fe400078e0cff */
[CC--:B------:R-:W-:Y:S02]  /*2aa0*/  SHF.L.U64.HI R11, R7.reuse, R8.reuse, R2 ;  /* 0x00000008070b7219 */ /* 0x0c0fe40000010202 */
[----:B------:R-:W-:-:S02]  /*2ab0*/  SHF.L.U32 R8, R7, R8, RZ ;  /* 0x0000000807087219 */ /* 0x000fc400000006ff */
[-CC-:B------:R-:W-:Y:S02]  /*2ac0*/  SHF.R.U64 R7, R10, R9.reuse, R12.reuse ;  /* 0x000000090a077219 */ /* 0x180fe4000000120c */
[----:B------:R-:W-:Y:S02]  /*2ad0*/  SHF.R.U32.HI R2, RZ, R9, R12 ;  /* 0x00000009ff027219 */ /* 0x000fe4000001160c */
[----:B------:R-:W-:Y:S02]  /*2ae0*/  LOP3.LUT R7, R8, R7, RZ, 0xfc, !PT ;  /* 0x0000000708077212 */ /* 0x000fe400078efcff */
[----:B------:R-:W-:-:S07]  /*2af0*/  LOP3.LUT R2, R11, R2, RZ, 0xfc, !PT ;  /* 0x000000020b027212 */ /* 0x000fce00078efcff */
.L_x_36:
[----:B------:R-:W-:Y:S05]  /*2b00*/  BSYNC.RECONVERGENT B2 ;  /* 0x0000000000027941 */ /* 0x000fea0003800200 */
.L_x_35:
[----:B------:R-:W-:-:S04]  /*2b10*/  IMAD.WIDE.U32 R10, R7, 0x2168c235, RZ ;  /* 0x2168c235070a7825 */ /* 0x000fc800078e00ff */
[----:B------:R-:W-:Y:S01]  /*2b20*/  IMAD.MOV.U32 R8, RZ, RZ, R11 ;  /* 0x000000ffff087224 */ /* 0x000fe200078e000b */
[----:B------:R-:W-:Y:S01]  /*2b30*/  IADD3 RZ, P1, PT, R10, R10, RZ ;  /* 0x0000000a0aff7210 */ /* 0x000fe20007f3e0ff */
[----:B------:R-:W-:Y:S02]  /*2b40*/  IMAD.MOV.U32 R9, RZ, RZ, RZ ;  /* 0x000000ffff097224 */ /* 0x000fe400078e00ff */
[----:B------:R-:W-:Y:S02]  /*2b50*/  IMAD R11, R2, -0x36f0255e, RZ ;  /* 0xc90fdaa2020b7824 */ /* 0x000fe400078e02ff */
[----:B------:R-:W-:-:S04]  /*2b60*/  IMAD.WIDE.U32 R8, R7, -0x36f0255e, R8 ;  /* 0xc90fdaa207087825 */ /* 0x000fc800078e0008 */
[----:B------:R-:W-:-:S04]  /*2b70*/  IMAD.HI.U32 R7, R2, -0x36f0255e, RZ ;  /* 0xc90fdaa202077827 */ /* 0x000fc800078e00ff */
[----:B------:R-:W-:-:S04]  /*2b80*/  IMAD.WIDE.U32 R8, P2, R2, 0x2168c235, R8 ;  /* 0x2168c23502087825 */ /* 0x000fc80007840008 */
[----:B------:R-:W-:Y:S01]  /*2b90*/  IMAD.X R2, RZ, RZ, R7, P2 ;  /* 0x000000ffff027224 */ /* 0x000fe200010e0607 */
[----:B------:R-:W-:Y:S02]  /*2ba0*/  IADD3 R7, P2, PT, R11, R9, RZ ;  /* 0x000000090b077210 */ /* 0x000fe40007f5e0ff */
[----:B------:R-:W-:Y:S02]  /*2bb0*/  IADD3.X RZ, P1, PT, R8, R8, RZ, P1, !PT ;  /* 0x0000000808ff7210 */ /* 0x000fe40000f3e4ff */
[C---:B------:R-:W-:Y:S01]  /*2bc0*/  ISETP.GT.U32.AND P3, PT, R7.reuse, RZ, PT ;  /* 0x000000ff0700720c */ /* 0x040fe20003f64070 */
[----:B------:R-:W-:Y:S01]  /*2bd0*/  IMAD.X R2, RZ, RZ, R2, P2 ;  /* 0x000000ffff027224 */ /* 0x000fe200010e0602 */
[----:B------:R-:W-:-:S04]  /*2be0*/  IADD3.X R8, P2, PT, R7, R7, RZ, P1, !PT ;  /* 0x0000000707087210 */ /* 0x000fc80000f5e4ff */
[C---:B------:R-:W-:Y:S01]  /*2bf0*/  ISETP.GT.AND.EX P1, PT, R2.reuse, RZ, PT, P3 ;  /* 0x000000ff0200720c */ /* 0x040fe20003f24330 */
[----:B------:R-:W-:-:S03]  /*2c00*/  IMAD.X R9, R2, 0x1, R2, P2 ;  /* 0x0000000102097824 */ /* 0x000fc600010e0602 */
[----:B------:R-:W-:Y:S02]  /*2c10*/  SEL R8, R8, R7, P1 ;  /* 0x0000000708087207 */ /* 0x000fe40000800000 */
[----:B------:R-:W-:Y:S02]  /*2c20*/  SEL R7, R9, R2, P1 ;  /* 0x0000000209077207 */ /* 0x000fe40000800000 */
[----:B------:R-:W-:Y:S02]  /*2c30*/  IADD3 R12, P2, PT, R8, 0x1, RZ ;  /* 0x00000001080c7810 */ /* 0x000fe40007f5e0ff */
[----:B------:R-:W-:Y:S02]  /*2c40*/  SEL R9, RZ, 0xffffffff, !P1 ;  /* 0xffffffffff097807 */ /* 0x000fe40004800000 */
[----:B------:R-:W-:Y:S01]  /*2c50*/  LOP3.LUT P1, R3, R3, 0x80000000, RZ, 0xc0, !PT ;  /* 0x8000000003037812 */ /* 0x000fe2000782c0ff */
[----:B------:R-:W-:Y:S02]  /*2c60*/  IMAD.X R7, RZ, RZ, R7, P2 ;  /* 0x000000ffff077224 */ /* 0x000fe400010e0607 */
[----:B------:R-:W-:Y:S01]  /*2c70*/  IMAD.IADD R2, R9, 0x1, -R6 ;  /* 0x0000000109027824 */ /* 0x000fe200078e0a06 */
[----:B------:R-:W-:-:S02]  /*2c80*/  SHF.R.U32.HI R9, RZ, 0x1e, R5 ;  /* 0x0000001eff097819 */ /* 0x000fc40000011605 */
[----:B------:R-:W-:Y:S01]  /*2c90*/  SHF.R.U64 R12, R12, 0xa, R7 ;  /* 0x0000000a0c0c7819 */ /* 0x000fe20000001207 */
[----:B------:R-:W-:Y:S01]  /*2ca0*/  IMAD.SHL.U32 R2, R2, 0x100000, RZ ;  /* 0x0010000002027824 */ /* 0x000fe200078e00ff */
[----:B------:R-:W-:Y:S02]  /*2cb0*/  LEA.HI R4, R4, R9, RZ, 0x1 ;  /* 0x0000000904047211 */ /* 0x000fe400078f08ff */
[----:B------:R-:W-:Y:S02]  /*2cc0*/  IADD3 R12, P2, PT, R12, 0x1, RZ ;  /* 0x000000010c0c7810 */ /* 0x000fe40007f5e0ff */
[----:B------:R-:W-:Y:S01]  /*2cd0*/  @!P0 LOP3.LUT R3, R3, 0x80000000, RZ, 0x3c, !PT ;  /* 0x8000000003038812 */ /* 0x000fe200078e3cff */
[----:B------:R-:W-:Y:S01]  /*2ce0*/  @P1 IMAD.MOV R4, RZ, RZ, -R4 ;  /* 0x000000ffff041224 */ /* 0x000fe200078e0a04 */
[----:B------:R-:W-:-:S04]  /*2cf0*/  LEA.HI.X R7, R7, RZ, RZ, 0x16, P2 ;  /* 0x000000ff07077211 */ /* 0x000fc800010fb4ff */
[--C-:B------:R-:W-:Y:S02]  /*2d00*/  SHF.R.U64 R12, R12, 0x1, R7.reuse ;  /* 0x000000010c0c7819 */ /* 0x100fe40000001207 */
[----:B------:R-:W-:Y:S02]  /*2d10*/  SHF.R.U32.HI R5, RZ, 0x1, R7 ;  /* 0x00000001ff057819 */ /* 0x000fe40000011607 */
[----:B------:R-:W-:-:S04]  /*2d20*/  IADD3 R12, P2, P3, RZ, RZ, R12 ;  /* 0x000000ffff0c7210 */ /* 0x000fc80007b5e00c */
[----:B------:R-:W-:-:S04]  /*2d30*/  IADD3.X R2, PT, PT, R2, 0x3fe00000, R5, P2, P3 ;  /* 0x3fe0000002027810 */ /* 0x000fc800017e6405 */
[----:B------:R-:W-:-:S07]  /*2d40*/  LOP3.LUT R13, R2, R3, RZ, 0xfc, !PT ;  /* 0x00000003020d7212 */ /* 0x000fce00078efcff */
.L_x_30:
[----:B------:R-:W-:Y:S02]  /*2d50*/  IMAD.MOV.U32 R2, RZ, RZ, R0 ;  /* 0x000000ffff027224 */ /* 0x000fe400078e0000 */
[----:B------:R-:W-:-:S04]  /*2d60*/  IMAD.MOV.U32 R3, RZ, RZ, 0x0 ;  /* 0x00000000ff037424 */ /* 0x000fc800078e00ff */
[----:B------:R-:W-:Y:S05]  /*2d70*/  RET.REL.NODEC R2 `(_Z22processPixelHorizontalPhPdS0_ii) ;  /* 0xffffffd002a07950 */ /* 0x000fea0003c3ffff */
.L_x_37:
[----:B------:R-:W-:-:S00]  /*2d80*/  BRA `(.L_x_37) ;  /* 0xfffffffc00fc7947 */ /* 0x000fc0000383ffff */
[----:B------:R-:W-:-:S00]  /*2d90*/  NOP ;  /* 0x0000000000007918 */ /* 0x000fc00000000000 */
        /* <DEDUP_REMOVED lines=14> */
.L_x_60:


//--------------------- .text._Z20processPixelVerticalPhPdS0_ii --------------------------
	.section	.text._Z20processPixelVerticalPhPdS0_ii,"ax",@progbits
	.align	128
        .global         _Z20processPixelVerticalPhPdS0_ii
        .type           _Z20processPixelVerticalPhPdS0_ii,@function
        .size           _Z20processPixelVerticalPhPdS0_ii,(.L_x_61 - _Z20processPixelVerticalPhPdS0_ii)
        .other          _Z20processPixelVerticalPhPdS0_ii,@"STO_CUDA_ENTRY STV_DEFAULT"
_Z20processPixelVerticalPhPdS0_ii:
.text._Z20processPixelVerticalPhPdS0_ii:
[----:B------:R-:W0:Y:S01]  /*0000*/  LDC R1, c[0x0][0x37c] ;  /* 0x0000df00ff017b82 */ /* 0x000e220000000800 */
[----:B------:R-:W1:Y:S07]  /*0010*/  S2R R0, SR_TID.X ;  /* 0x0000000000007919 */ /* 0x000e6e0000002100 */
[----:B------:R-:W1:Y:S01]  /*0020*/  S2UR UR4, SR_CTAID.X ;  /* 0x00000000000479c3 */ /* 0x000e620000002500 */
[----:B0-----:R-:W-:-:S07]  /*0030*/  VIADD R1, R1, 0xffffffe0 ;  /* 0xffffffe001017836 */ /* 0x001fce0000000000 */
[----:B------:R-:W1:Y:S08]  /*0040*/  LDC R3, c[0x0][0x360] ;  /* 0x0000d800ff037b82 */ /* 0x000e700000000800 */
[----:B------:R-:W0:Y:S01]  /*0050*/  LDC.64 R6, c[0x0][0x398] ;  /* 0x0000e600ff067b82 */ /* 0x000e220000000a00 */
[----:B-1----:R-:W-:Y:S02]  /*0060*/  IMAD R3, R3, UR4, R0 ;  /* 0x0000000403037c24 */ /* 0x002fe4000f8e0200 */
[----:B0-----:R-:W-:-:S05]  /*0070*/  IMAD R0, R7, R6, RZ ;  /* 0x0000000607007224 */ /* 0x001fca00078e02ff */
[----:B------:R-:W-:-:S13]  /*0080*/  ISETP.GE.AND P0, PT, R3, R0, PT ;  /* 0x000000000300720c */ /* 0x000fda0003f06270 */
[----:B------:R-:W-:Y:S05]  /*0090*/  @P0 EXIT ;  /* 0x000000000000094d */ /* 0x000fea0003800000 */
[----:B------:R-:W-:Y:S01]  /*00a0*/  IABS R9, R6 ;  /* 0x0000000600097213 */ /* 0x000fe20000000000 */
[----:B------:R-:W0:Y:S01]  /*00b0*/  LDCU.64 UR8, c[0x0][0x358] ;  /* 0x00006b00ff0877ac */ /* 0x000e220008000a00 */
[----:B------:R-:W-:Y:S02]  /*00c0*/  IABS R8, R3 ;  /* 0x0000000300087213 */ /* 0x000fe40000000000 */
[----:B------:R-:W-:Y:S01]  /*00d0*/  CS2R R16, SRZ ;  /* 0x0000000000107805 */ /* 0x000fe2000001ff00 */
[----:B------:R-:W1:Y:S01]  /*00e0*/  I2F.RP R0, R9 ;  /* 0x0000000900007306 */ /* 0x000e620000209400 */
[----:B------:R-:W-:-:S07]  /*00f0*/  CS2R R14, SRZ ;  /* 0x00000000000e7805 */ /* 0x000fce000001ff00 */
[----:B-1----:R-:W1:Y:S02]  /*0100*/  MUFU.RCP R0, R0 ;  /* 0x0000000000007308 */ /* 0x002e640000001000 */
[----:B-1----:R-:W-:-:S06]  /*0110*/  VIADD R4, R0, 0xffffffe ;  /* 0x0ffffffe00047836 */ /* 0x002fcc0000000000 */
[----:B------:R1:W2:Y:S02]  /*0120*/  F2I.FTZ.U32.TRUNC.NTZ R5, R4 ;  /* 0x0000000400057305 */ /* 0x0002a4000021f000 */
[----:B-1----:R-:W-:Y:S02]  /*0130*/  IMAD.MOV.U32 R4, RZ, RZ, RZ ;  /* 0x000000ffff047224 */ /* 0x002fe400078e00ff */
[----:B--2---:R-:W-:-:S04]  /*0140*/  IMAD.MOV R2, RZ, RZ, -R5 ;  /* 0x000000ffff027224 */ /* 0x004fc800078e0a05 */
[----:B------:R-:W-:-:S04]  /*0150*/  IMAD R11, R2, R9, RZ ;  /* 0x00000009020b7224 */ /* 0x000fc800078e02ff */
[----:B------:R-:W-:-:S06]  /*0160*/  IMAD.HI.U32 R5, R5, R11, R4 ;  /* 0x0000000b05057227 */ /* 0x000fcc00078e0004 */
[----:B------:R-:W-:-:S04]  /*0170*/  IMAD.HI.U32 R2, R5, R8, RZ ;  /* 0x0000000805027227 */ /* 0x000fc800078e00ff */
[----:B------:R-:W-:-:S04]  /*0180*/  IMAD.MOV R0, RZ, RZ, -R2 ;  /* 0x000000ffff007224 */ /* 0x000fc800078e0a02 */
[----:B------:R-:W-:-:S05]  /*0190*/  IMAD R0, R9, R0, R8 ;  /* 0x0000000009007224 */ /* 0x000fca00078e0208 */
[----:B------:R-:W-:-:S13]  /*01a0*/  ISETP.GT.U32.AND P2, PT, R9, R0, PT ;  /* 0x000000000900720c */ /* 0x000fda0003f44070 */
[----:B------:R-:W-:Y:S02]  /*01b0*/  @!P2 IMAD.IADD R0, R0, 0x1, -R9 ;  /* 0x000000010000a824 */ /* 0x000fe400078e0a09 */
[----:B------:R-:W-:Y:S01]  /*01c0*/  @!P2 VIADD R2, R2, 0x1 ;  /* 0x000000010202a836 */ /* 0x000fe20000000000 */
[----:B------:R-:W-:Y:S02]  /*01d0*/  ISETP.NE.AND P2, PT, R6, RZ, PT ;  /* 0x000000ff0600720c */ /* 0x000fe40003f45270 */
[----:B------:R-:W-:Y:S02]  /*01e0*/  ISETP.GE.U32.AND P1, PT, R0, R9, PT ;  /* 0x000000090000720c */ /* 0x000fe40003f26070 */
[----:B------:R-:W-:-:S04]  /*01f0*/  LOP3.LUT R0, R3, R6, RZ, 0x3c, !PT ;  /* 0x0000000603007212 */ /* 0x000fc800078e3cff */
[----:B------:R-:W-:-:S07]  /*0200*/  ISETP.GE.AND P0, PT, R0, RZ, PT ;  /* 0x000000ff0000720c */ /* 0x000fce0003f06270 */
[----:B------:R-:W-:Y:S01]  /*0210*/  @P1 VIADD R2, R2, 0x1 ;  /* 0x0000000102021836 */ /* 0x000fe20000000000 */
[----:B------:R-:W-:-:S05]  /*0220*/  ISETP.GE.AND P1, PT, R7, 0x1, PT ;  /* 0x000000010700780c */ /* 0x000fca0003f26270 */
[----:B------:R-:W-:Y:S01]  /*0230*/  @!P0 IMAD.MOV R2, RZ, RZ, -R2 ;  /* 0x000000ffff028224 */ /* 0x000fe200078e0a02 */
[----:B------:R-:W-:-:S07]  /*0240*/  @!P2 LOP3.LUT R2, RZ, R6, RZ, 0x33, !PT ;  /* 0x00000006ff02a212 */ /* 0x000fce00078e33ff */
[----:B0-----:R-:W-:Y:S05]  /*0250*/  @!P1 BRA `(.L_x_38) ;  /* 0x0000000c002c9947 */ /* 0x001fea0003800000 */
[----:B------:R-:W0:Y:S01]  /*0260*/  I2F.F64 R10, R2 ;  /* 0x00000002000a7312 */ /* 0x000e220000201c00 */
[----:B------:R-:W-:Y:S01]  /*0270*/  UMOV UR4, 0x2e48e8a7 ;  /* 0x2e48e8a700047882 */ /* 0x000fe20000000000 */
[----:B------:R-:W-:Y:S01]  /*0280*/  UMOV UR5, 0x401921ff ;  /* 0x401921ff00057882 */ /* 0x000fe20000000000 */
[----:B------:R-:W-:Y:S02]  /*0290*/  CS2R R14, SRZ ;  /* 0x00000000000e7805 */ /* 0x000fe4000001ff00 */
[----:B------:R-:W-:-:S03]  /*02a0*/  CS2R R16, SRZ ;  /* 0x0000000000107805 */ /* 0x000fc6000001ff00 */
[----:B------:R1:W2:Y:S01]  /*02b0*/  I2F.F64.U32 R12, R7 ;  /* 0x00000007000c7312 */ /* 0x0002a20000201800 */
[----:B0-----:R-:W-:Y:S01]  /*02c0*/  DMUL R10, R10, -UR4 ;  /* 0x800000040a0a7c28 */ /* 0x001fe20008000000 */
[----:B-1----:R-:W-:-:S10]  /*02d0*/  UMOV UR4, URZ ;  /* 0x000000ff00047c82 */ /* 0x002fd40008000000 */
.L_x_47:
[----:B--2---:R-:W0:Y:S01]  /*02e0*/  MUFU.RCP64H R5, R13 ;  /* 0x0000000d00057308 */ /* 0x004e220000001800 */
[----:B------:R-:W-:Y:S01]  /*02f0*/  IMAD.MOV.U32 R4, RZ, RZ, 0x1 ;  /* 0x00000001ff047424 */ /* 0x000fe200078e00ff */
[----:B------:R-:W-:Y:S05]  /*0300*/  BSSY.RECONVERGENT B0, `(.L_x_39) ;  /* 0x0000015000007945 */ /* 0x000fea0003800200 */
[----:B0-----:R-:W-:-:S08]  /*0310*/  DFMA R6, -R12, R4, 1 ;  /* 0x3ff000000c06742b */ /* 0x001fd00000000104 */
[----:B------:R-:W-:Y:S02]  /*0320*/  DFMA R8, R6, R6, R6 ;  /* 0x000000060608722b */ /* 0x000fe40000000006 */
[----:B------:R-:W0:Y:S06]  /*0330*/  I2F.F64.U32 R6, UR4 ;  /* 0x0000000400067d12 */ /* 0x000e2c0008201800 */
[----:B------:R-:W-:-:S08]  /*0340*/  DFMA R8, R4, R8, R4 ;  /* 0x000000080408722b */ /* 0x000fd00000000004 */
[----:B------:R-:W-:Y:S02]  /*0350*/  DFMA R4, -R12, R8, 1 ;  /* 0x3ff000000c04742b */ /* 0x000fe40000000108 */
[----:B0-----:R-:W-:-:S06]  /*0360*/  DMUL R6, R10, R6 ;  /* 0x000000060a067228 */ /* 0x001fcc0000000000 */
        /* <DEDUP_REMOVED lines=11> */
[----:B------:R-:W-:Y:S05]  /*0420*/  CALL.REL.NOINC `($__internal_2_$__cuda_sm20_div_rn_f64_full) ;  /* 0x0000000c00907944 */ /* 0x000fea0003c00000 */
[----:B------:R-:W-:Y:S02]  /*0430*/  IMAD.MOV.U32 R4, RZ, RZ, R6 ;  /* 0x000000ffff047224 */ /* 0x000fe400078e0006 */
[----:B------:R-:W-:-:S07]  /*0440*/  IMAD.MOV.U32 R5, RZ, RZ, R7 ;  /* 0x000000ffff057224 */ /* 0x000fce00078e0007 */
.L_x_40:
[----:B------:R-:W-:Y:S05]  /*0450*/  BSYNC.RECONVERGENT B0 ;  /* 0x0000000000007941 */ /* 0x000fea0003800200 */
.L_x_39:
[----:B------:R-:W0:Y:S01]  /*0460*/  LDCU UR5, c[0x0][0x398] ;  /* 0x00007300ff0577ac */ /* 0x000e220008000800 */
[----:B------:R-:W-:Y:S01]  /*0470*/  IADD3 R0, PT, PT, -R2, UR4, RZ ;  /* 0x0000000402007c10 */ /* 0x000fe2000fffe1ff */
[----:B------:R-:W1:Y:S04]  /*0480*/  LDCU.64 UR6, c[0x0][0x380] ;  /* 0x00007000ff0677ac */ /* 0x000e680008000a00 */
[----:B0-----:R-:W-:-:S05]  /*0490*/  IMAD R0, R0, UR5, R3 ;  /* 0x0000000500007c24 */ /* 0x001fca000f8e0203 */
[----:B-1----:R-:W-:-:S04]  /*04a0*/  IADD3 R20, P0, PT, R0, UR6, RZ ;  /* 0x0000000600147c10 */ /* 0x002fc8000ff1e0ff */
[----:B------:R-:W-:-:S05]  /*04b0*/  LEA.HI.X.SX32 R21, R0, UR7, 0x1, P0 ;  /* 0x0000000700157c11 */ /* 0x000fca00080f0eff */
[----:B------:R-:W2:Y:S01]  /*04c0*/  LDG.E.U8 R18, desc[UR8][R20.64] ;  /* 0x0000000814127981 */ /* 0x000ea2000c1e1100 */
[----:B------:R-:W0:Y:S01]  /*04d0*/  F2F.F32.F64 R7, R4 ;  /* 0x0000000400077310 */ /* 0x000e220000301000 */
[----:B------:R-:W-:Y:S01]  /*04e0*/  BSSY.RECONVERGENT B0, `(.L_x_41) ;  /* 0x0000043000007945 */ /* 0x000fe20003800200 */
[C---:B0-----:R-:W-:Y:S01]  /*04f0*/  FMUL R0, R7.reuse, 0.63661974668502807617 ;  /* 0x3f22f98307007820 */ /* 0x041fe20000400000 */
[----:B------:R-:W-:-:S05]  /*0500*/  FSETP.GE.AND P0, PT, |R7|, 105615, PT ;  /* 0x47ce47800700780b */ /* 0x000fca0003f06200 */
[----:B------:R-:W0:Y:S02]  /*0510*/  F2I.NTZ R0, R0 ;  /* 0x0000000000007305 */ /* 0x000e240000203100 */
[----:B0-----:R-:W-:-:S05]  /*0520*/  I2FP.F32.S32 R22, R0 ;  /* 0x0000000000167245 */ /* 0x001fca0000201400 */
[----:B------:R-:W-:-:S04]  /*0530*/  FFMA R9, R22, -1.5707962512969970703, R7 ;  /* 0xbfc90fda16097823 */ /* 0x000fc80000000007 */
[----:B------:R-:W-:-:S04]  /*0540*/  FFMA R9, R22, -7.5497894158615963534e-08, R9 ;  /* 0xb3a2216816097823 */ /* 0x000fc80000000009 */
[----:B------:R-:W-:Y:S01]  /*0550*/  FFMA R22, R22, -5.3903029534742383927e-15, R9 ;  /* 0xa7c234c516167823 */ /* 0x000fe20000000009 */
[----:B------:R-:W-:-:S03]  /*0560*/  IMAD.MOV.U32 R9, RZ, RZ, R0 ;  /* 0x000000ffff097224 */ /* 0x000fc600078e0000 */
[----:B------:R-:W-:Y:S01]  /*0570*/  IMAD.MOV.U32 R6, RZ, RZ, R22 ;  /* 0x000000ffff067224 */ /* 0x000fe200078e0016 */
[----:B--2---:R-:W0:Y:S01]  /*0580*/  I2F.F64.U16 R18, R18 ;  /* 0x0000001200127312 */ /* 0x004e220000101800 */
[----:B------:R-:W-:Y:S05]  /*0590*/  @!P0 BRA `(.L_x_42) ;  /* 0x0000000000dc8947 */ /* 0x000fea0003800000 */
[----:B------:R-:W-:-:S13]  /*05a0*/  FSETP.NEU.AND P0, PT, |R7|, +INF , PT ;  /* 0x7f8000000700780b */ /* 0x000fda0003f0d200 */
[----:B------:R-:W-:Y:S01]  /*05b0*/  @!P0 FMUL R6, RZ, R7 ;  /* 0x00000007ff068220 */ /* 0x000fe20000400000 */
[----:B------:R-:W-:Y:S01]  /*05c0*/  @!P0 IMAD.MOV.U32 R0, RZ, RZ, RZ ;  /* 0x000000ffff008224 */ /* 0x000fe200078e00ff */
[----:B------:R-:W-:Y:S06]  /*05d0*/  @!P0 BRA `(.L_x_42) ;  /* 0x0000000000cc8947 */ /* 0x000fec0003800000 */
[----:B------:R-:W-:Y:S01]  /*05e0*/  IMAD.SHL.U32 R4, R7, 0x100, RZ ;  /* 0x0000010007047824 */ /* 0x000fe200078e00ff */
[----:B------:R-:W1:Y:S01]  /*05f0*/  LDCU.64 UR10, c[0x4][URZ] ;  /* 0x01000000ff0a77ac */ /* 0x000e620008000a00 */
[----:B------:R-:W-:Y:S02]  /*0600*/  IMAD.MOV.U32 R8, RZ, RZ, RZ ;  /* 0x000000ffff087224 */ /* 0x000fe400078e00ff */
[----:B------:R-:W-:Y:S01]  /*0610*/  IMAD.MOV.U32 R0, RZ, RZ, R1 ;  /* 0x000000ffff007224 */ /* 0x000fe200078e0001 */
[----:B------:R-:W-:Y:S01]  /*0620*/  LOP3.LUT R25, R4, 0x80000000, RZ, 0xfc, !PT ;  /* 0x8000000004197812 */ /* 0x000fe200078efcff */
[----:B------:R-:W-:Y:S01]  /*0630*/  UMOV UR6, URZ ;  /* 0x000000ff00067c82 */ /* 0x000fe20008000000 */
[----:B------:R-:W-:-:S05]  /*0640*/  UMOV UR5, URZ ;  /* 0x000000ff00057c82 */ /* 0x000fca0008000000 */
.L_x_43:
[----:B-1----:R-:W-:Y:S02]  /*0650*/  IMAD.U32 R20, RZ, RZ, UR10 ;  /* 0x0000000aff147e24 */ /* 0x002fe4000f8e00ff */
        /* <DEDUP_REMOVED lines=10> */
[----:B-1----:R-:W-:Y:S01]  /*0700*/  VIADD R0, R0, 0x4 ;  /* 0x0000000400007836 */ /* 0x002fe20000000000 */
        /* <DEDUP_REMOVED lines=24> */
[----:B------:R-:W2:Y:S01]  /*0890*/  I2F.F64.S64 R20, R20 ;  /* 0x0000001400147312 */ /* 0x000ea20000301c00 */
[----:B------:R-:W-:Y:S02]  /*08a0*/  LEA.HI R0, R4, R5, RZ, 0x1 ;  /* 0x0000000504007211 */ /* 0x000fe400078f08ff */
[----:B------:R-:W-:-:S03]  /*08b0*/  ISETP.GE.AND P1, PT, R6, RZ, PT ;  /* 0x000000ff0600720c */ /* 0x000fc60003f26270 */
[----:B------:R-:W-:-:S04]  /*08c0*/  IMAD.MOV R4, RZ, RZ, -R0 ;  /* 0x000000ffff047224 */ /* 0x000fc800078e0a00 */
[----:B------:R-:W-:Y:S01]  /*08d0*/  @!P0 IMAD.MOV.U32 R0, RZ, RZ, R4 ;  /* 0x000000ffff008224 */ /* 0x000fe200078e0004 */
[----:B--2---:R-:W-:-:S10]  /*08e0*/  DMUL R24, R20, UR6 ;  /* 0x0000000614187c28 */ /* 0x004fd40008000000 */
[----:B------:R-:W2:Y:S02]  /*08f0*/  F2F.F32.F64 R24, R24 ;  /* 0x0000001800187310 */ /* 0x000ea40000301000 */
[----:B-12---:R-:W-:-:S07]  /*0900*/  FSEL R6, -R24, R24, !P1 ;  /* 0x0000001818067208 */ /* 0x006fce0004800100 */
.L_x_42:
[----:B------:R-:W-:Y:S05]  /*0910*/  BSYNC.RECONVERGENT B0 ;  /* 0x0000000000007941 */ /* 0x000fea0003800200 */
.L_x_41:
        /* <DEDUP_REMOVED lines=12> */
[----:B------:R-:W-:Y:S01]  /*09e0*/  FSEL R0, R6, 1, !P0 ;  /* 0x3f80000006007808 */ /* 0x000fe20004000000 */
[----:B------:R-:W-:Y:S01]  /*09f0*/  FFMA R25, R4, R5, R25 ;  /* 0x0000000504197223 */ /* 0x000fe20000000019 */
[----:B------:R-:W-:Y:S02]  /*0a00*/  FSEL R6, -R20, -0.4999999701976776123, !P0 ;  /* 0xbeffffff14067808 */ /* 0x000fe40004000100 */
[----:B------:R-:W-:Y:S01]  /*0a10*/  FSETP.GE.AND P0, PT, |R7|, 105615, PT ;  /* 0x47ce47800700780b */ /* 0x000fe20003f06200 */
[C---:B------:R-:W-:Y:S02]  /*0a20*/  FFMA R5, R4.reuse, R0, RZ ;  /* 0x0000000004057223 */ /* 0x040fe400000000ff */
[----:B------:R-:W-:-:S04]  /*0a30*/  FFMA R6, R4, R25, R6 ;  /* 0x0000001904067223 */ /* 0x000fc80000000006 */
[----:B------:R-:W-:-:S04]  /*0a40*/  FFMA R5, R5, R6, R0 ;  /* 0x0000000605057223 */ /* 0x000fc80000000000 */
[----:B------:R-:W-:-:S06]  /*0a50*/  @P1 FADD R5, RZ, -R5 ;  /* 0x80000005ff051221 */ /* 0x000fcc0000000000 */
[----:B------:R-:W0:Y:S02]  /*0a60*/  F2F.F64.F32 R4, R5 ;  /* 0x0000000500047310 */ /* 0x000e240000201800 */
[----:B0-----:R-:W-:Y:S01]  /*0a70*/  DFMA R16, R18, R4, R16 ;  /* 0x000000041210722b */ /* 0x001fe20000000010 */
[----:B------:R-:W-:Y:S10]  /*0a80*/  @!P0 BRA `(.L_x_45) ;  /* 0x0000000000cc8947 */ /* 0x000ff40003800000 */
[----:B------:R-:W-:-:S13]  /*0a90*/  FSETP.NEU.AND P0, PT, |R7|, +INF , PT ;  /* 0x7f8000000700780b */ /* 0x000fda0003f0d200 */
[----:B------:R-:W-:Y:S01]  /*0aa0*/  @!P0 FMUL R22, RZ, R7 ;  /* 0x00000007ff168220 */ /* 0x000fe20000400000 */
[----:B------:R-:W-:Y:S01]  /*0ab0*/  @!P0 IMAD.MOV.U32 R9, RZ, RZ, RZ ;  /* 0x000000ffff098224 */ /* 0x000fe200078e00ff */
[----:B------:R-:W-:Y:S06]  /*0ac0*/  @!P0 BRA `(.L_x_45) ;  /* 0x0000000000bc8947 */ /* 0x000fec0003800000 */
[----:B------:R-:W0:Y:S01]  /*0ad0*/  LDC.64 R4, c[0x4][RZ] ;  /* 0x01000000ff047b82 */ /* 0x000e220000000a00 */
[----:B------:R-:W-:Y:S01]  /*0ae0*/  IMAD.SHL.U32 R6, R7, 0x100, RZ ;  /* 0x0000010007067824 */ /* 0x000fe200078e00ff */
[----:B------:R-:W-:Y:S01]  /*0af0*/  UMOV UR5, URZ ;  /* 0x000000ff00057c82 */ /* 0x000fe20008000000 */
[----:B------:R-:W-:Y:S02]  /*0b00*/  IMAD.MOV.U32 R8, RZ, RZ, RZ ;  /* 0x000000ffff087224 */ /* 0x000fe400078e00ff */
[----:B------:R-:W-:Y:S01]  /*0b10*/  IMAD.MOV.U32 R0, RZ, RZ, RZ ;  /* 0x000000ffff007224 */ /* 0x000fe200078e00ff */
[----:B------:R-:W-:-:S07]  /*0b20*/  LOP3.LUT R29, R6, 0x80000000, RZ, 0xfc, !PT ;  /* 0x80000000061d7812 */ /* 0x000fce00078efcff */
.L_x_46:
[----:B0-----:R-:W-:-:S05]  /*0b30*/  IMAD.WIDE.U32 R26, R0, 0x4, R4 ;  /* 0x00000004001a7825 */ /* 0x001fca00078e0004 */
[----:B------:R-:W2:Y:S01]  /*0b40*/  LDG.E.CONSTANT R24, desc[UR8][R26.64] ;  /* 0x000000081a187981 */ /* 0x000ea2000c1e9900 */
[C---:B-1----:R-:W-:Y:S02]  /*0b50*/  IMAD R6, R0.reuse, 0x4, R1 ;  /* 0x0000000400067824 */ /* 0x042fe400078e0201 */
        /* <DEDUP_REMOVED lines=14> */
[----:B-1----:R-:W2:Y:S04]  /*0c40*/  LDL R6, [R22+0x18] ;  /* 0x0000180016067983 */ /* 0x002ea80000100800 */
        /* <DEDUP_REMOVED lines=16> */
[----:B------:R-:W1:Y:S01]  /*0d50*/  I2F.F64.S64 R4, R4 ;  /* 0x0000000400047312 */ /* 0x000e620000301c00 */
[----:B------:R-:W-:-:S05]  /*0d60*/  LEA.HI R9, R0, R9, RZ, 0x1 ;  /* 0x0000000900097211 */ /* 0x000fca00078f08ff */
[----:B------:R-:W-:-:S04]  /*0d70*/  IMAD.MOV R0, RZ, RZ, -R9 ;  /* 0x000000ffff007224 */ /* 0x000fc800078e0a09 */
[----:B------:R-:W-:Y:S01]  /*0d80*/  @!P1 IMAD.MOV.U32 R9, RZ, RZ, R0 ;  /* 0x000000ffff099224 */ /* 0x000fe200078e0000 */
[----:B-1----:R-:W-:-:S10]  /*0d90*/  DMUL R24, R4, UR6 ;  /* 0x0000000604187c28 */ /* 0x002fd40008000000 */
[----:B------:R-:W1:Y:S02]  /*0da0*/  F2F.F32.F64 R24, R24 ;  /* 0x0000001800187310 */ /* 0x000e640000301000 */
[----:B01----:R-:W-:-:S07]  /*0db0*/  FSEL R22, -R24, R24, !P0 ;  /* 0x0000001818167208 */ /* 0x003fce0004000100 */
.L_x_45:
[----:B------:R-:W-:Y:S05]  /*0dc0*/  BSYNC.RECONVERGENT B0 ;  /* 0x0000000000007941 */ /* 0x000fea0003800200 */
.L_x_44:
[----:B------:R-:W-:Y:S01]  /*0dd0*/  FMUL R4, R22, R22 ;  /* 0x0000001616047220 */ /* 0x000fe20000400000 */
[C---:B------:R-:W-:Y:S01]  /*0de0*/  LOP3.LUT R0, R9.reuse, 0x1, RZ, 0xc0, !PT ;  /* 0x0000000109007812 */ /* 0x040fe200078ec0ff */
[----:B------:R-:W0:Y:S01]  /*0df0*/  LDC R7, c[0x0][0x39c] ;  /* 0x0000e700ff077b82 */ /* 0x000e220000000800 */
[----:B------:R-:W-:Y:S01]  /*0e00*/  LOP3.LUT P1, RZ, R9, 0x2, RZ, 0xc0, !PT ;  /* 0x0000000209ff7812 */ /* 0x000fe2000782c0ff */
[----:B------:R-:W-:Y:S01]  /*0e10*/  FFMA R23, R4, R23, -0.0013887860113754868507 ;  /* 0xbab607ed04177423 */ /* 0x000fe20000000017 */
[----:B------:R-:W-:Y:S01]  /*0e20*/  ISETP.NE.U32.AND P0, PT, R0, 0x1, PT ;  /* 0x000000010000780c */ /* 0x000fe20003f05070 */
[----:B------:R-:W-:-:S03]  /*0e30*/  UIADD3 UR4, UPT, UPT, UR4, 0x1, URZ ;  /* 0x0000000104047890 */ /* 0x000fc6000fffe0ff */
[----:B------:R-:W-:Y:S02]  /*0e40*/  FSEL R21, R21, 0.041666727513074874878, P0 ;  /* 0x3d2aaabb15157808 */ /* 0x000fe40000000000 */
[----:B------:R-:W-:Y:S02]  /*0e50*/  FSEL R23, R23, -0.00019574658654164522886, !P0 ;  /* 0xb94d415317177808 */ /* 0x000fe40004000000 */
[----:B------:R-:W-:Y:S02]  /*0e60*/  FSEL R0, R22, 1, P0 ;  /* 0x3f80000016007808 */ /* 0x000fe40000000000 */
[----:B------:R-:W-:Y:S01]  /*0e70*/  FSEL R20, -R20, -0.4999999701976776123, P0 ;  /* 0xbeffffff14147808 */ /* 0x000fe20000000100 */
[C---:B------:R-:W-:Y:S02]  /*0e80*/  FFMA R21, R4.reuse, R23, R21 ;  /* 0x0000001704157223 */ /* 0x040fe40000000015 */
[C---:B------:R-:W-:Y:S02]  /*0e90*/  FFMA R5, R4.reuse, R0, RZ ;  /* 0x0000000004057223 */ /* 0x040fe400000000ff */
[----:B------:R-:W-:-:S04]  /*0ea0*/  FFMA R20, R4, R21, R20 ;  /* 0x0000001504147223 */ /* 0x000fc80000000014 */
[----:B------:R-:W-:Y:S01]  /*0eb0*/  FFMA R5, R5, R20, R0 ;  /* 0x0000001405057223 */ /* 0x000fe20000000000 */
[----:B0-----:R-:W-:-:S03]  /*0ec0*/  ISETP.NE.AND P0, PT, R7, UR4, PT ;  /* 0x0000000407007c0c */ /* 0x001fc6000bf05270 */
[----:B------:R-:W-:-:S06]  /*0ed0*/  @P1 FADD R5, RZ, -R5 ;  /* 0x80000005ff051221 */ /* 0x000fcc0000000000 */
[----:B------:R-:W0:Y:S02]  /*0ee0*/  F2F.F64.F32 R4, R5 ;  /* 0x0000000500047310 */ /* 0x000e240000201800 */
[----:B0-----:R-:W-:Y:S02]  /*0ef0*/  DFMA R14, R18, R4, R14 ;  /* 0x00000004120e722b */ /* 0x001fe4000000000e */
[----:B------:R-:W-:Y:S09]  /*0f00*/  @P0 BRA `(.L_x_47) ;  /* 0xfffffff000f40947 */ /* 0x000ff2000383ffff */
.L_x_38:
[----:B------:R-:W0:Y:S01]  /*0f10*/  I2F.F64 R10, R7 ;  /* 0x00000007000a7312 */ /* 0x000e220000201c00 */
[----:B------:R-:W-:Y:S01]  /*0f20*/  IMAD.MOV.U32 R4, RZ, RZ, 0x1 ;  /* 0x00000001ff047424 */ /* 0x000fe200078e00ff */
[----:B------:R-:W-:Y:S01]  /*0f30*/  FSETP.GEU.AND P1, PT, |R17|, 6.5827683646048100446e-37, PT ;  /* 0x036000001100780b */ /* 0x000fe20003f2e200 */
[----:B------:R-:W-:Y:S05]  /*0f40*/  BSSY.RECONVERGENT B0, `(.L_x_48) ;  /* 0x0000015000007945 */ /* 0x000fea0003800200 */
[----:B0-----:R-:W0:Y:S02]  /*0f50*/  MUFU.RCP64H R5, R11 ;  /* 0x0000000b00057308 */ /* 0x001e240000001800 */
        /* <DEDUP_REMOVED lines=16> */
[----:B------:R-:W-:Y:S05]  /*1060*/  CALL.REL.NOINC `($__internal_2_$__cuda_sm20_div_rn_f64_full) ;  /* 0x0000000000807944 */ /* 0x000fea0003c00000 */
[----:B------:R-:W-:Y:S02]  /*1070*/  IMAD.MOV.U32 R4, RZ, RZ, R6 ;  /* 0x000000ffff047224 */ /* 0x000fe400078e0006 */
[----:B------:R-:W-:-:S07]  /*1080*/  IMAD.MOV.U32 R5, RZ, RZ, R7 ;  /* 0x000000ffff057224 */ /* 0x000fce00078e0007 */
.L_x_49:
[----:B------:R-:W-:Y:S05]  /*1090*/  BSYNC.RECONVERGENT B0 ;  /* 0x0000000000007941 */ /* 0x000fea0003800200 */
.L_x_48:
[----:B------:R-:W0:Y:S01]  /*10a0*/  MUFU.RCP64H R7, R11 ;  /* 0x0000000b00077308 */ /* 0x000e220000001800 */
[----:B------:R-:W-:Y:S01]  /*10b0*/  IMAD.MOV.U32 R6, RZ, RZ, 0x1 ;  /* 0x00000001ff067424 */ /* 0x000fe200078e00ff */
[----:B------:R-:W-:Y:S01]  /*10c0*/  FSETP.GEU.AND P1, PT, |R15|, 6.5827683646048100446e-37, PT ;  /* 0x036000000f00780b */ /* 0x000fe20003f2e200 */
[----:B------:R-:W-:Y:S04]  /*10d0*/  BSSY.RECONVERGENT B0, `(.L_x_50) ;  /* 0x0000015000007945 */ /* 0x000fe80003800200 */
[----:B0-----:R-:W-:-:S08]  /*10e0*/  DFMA R8, -R10, R6, 1 ;  /* 0x3ff000000a08742b */ /* 0x001fd00000000106 */
[----:B------:R-:W-:-:S08]  /*10f0*/  DFMA R8, R8, R8, R8 ;  /* 0x000000080808722b */ /* 0x000fd00000000008 */
[----:B------:R-:W-:Y:S02]  /*1100*/  DFMA R6, R6, R8, R6 ;  /* 0x000000080606722b */ /* 0x000fe40000000006 */
[----:B------:R-:W0:Y:S06]  /*1110*/  LDC.64 R8, c[0x0][0x388] ;  /* 0x0000e200ff087b82 */ /* 0x000e2c0000000a00 */
[----:B------:R-:W-:-:S08]  /*1120*/  DFMA R12, -R10, R6, 1 ;  /* 0x3ff000000a0c742b */ /* 0x000fd00000000106 */
[----:B------:R-:W-:-:S08]  /*1130*/  DFMA R16, R6, R12, R6 ;  /* 0x0000000c0610722b */ /* 0x000fd00000000006 */
[----:B------:R-:W-:Y:S01]  /*1140*/  DMUL R6, R16, R14 ;  /* 0x0000000e10067228 */ /* 0x000fe20000000000 */
[----:B0-----:R-:W-:-:S05]  /*1150*/  IMAD.WIDE R8, R3, 0x8, R8 ;  /* 0x0000000803087825 */ /* 0x001fca00078e0208 */
[----:B------:R0:W-:Y:S02]  /*1160*/  STG.E.64 desc[UR8][R8.64], R4 ;  /* 0x0000000408007986 */ /* 0x0001e4000c101b08 */
[----:B------:R-:W-:-:S08]  /*1170*/  DFMA R12, -R10, R6, R14 ;  /* 0x000000060a0c722b */ /* 0x000fd0000000010e */
[----:B------:R-:W-:-:S10]  /*1180*/  DFMA R6, R16, R12, R6 ;  /* 0x0000000c1006722b */ /* 0x000fd40000000006 */
[----:B------:R-:W-:-:S05]  /*1190*/  FFMA R0, RZ, R11, R7 ;  /* 0x0000000bff007223 */ /* 0x000fca0000000007 */
[----:B------:R-:W-:-:S13]  /*11a0*/  FSETP.GT.AND P0, PT, |R0|, 1.469367938527859385e-39, PT ;  /* 0x001000000000780b */ /* 0x000fda0003f04200 */
[----:B0-----:R-:W-:Y:S05]  /*11b0*/  @P0 BRA P1, `(.L_x_51) ;  /* 0x0000000000180947 */ /* 0x001fea0000800000 */
[----:B------:R-:W-:Y:S01]  /*11c0*/  IMAD.MOV.U32 R6, RZ, RZ, R14 ;  /* 0x000000ffff067224 */ /* 0x000fe200078e000e */
[----:B------:R-:W-:Y:S01]  /*11d0*/  MOV R0, 0x1220 ;  /* 0x0000122000007802 */ /* 0x000fe20000000f00 */
[----:B------:R-:W-:Y:S02]  /*11e0*/  IMAD.MOV.U32 R7, RZ, RZ, R15 ;  /* 0x000000ffff077224 */ /* 0x000fe400078e000f */
[----:B------:R-:W-:Y:S02]  /*11f0*/  IMAD.MOV.U32 R4, RZ, RZ, R10 ;  /* 0x000000ffff047224 */ /* 0x000fe400078e000a */
[----:B------:R-:W-:-:S07]  /*1200*/  IMAD.MOV.U32 R5, RZ, RZ, R11 ;  /* 0x000000ffff057224 */ /* 0x000fce00078e000b */
[----:B------:R-:W-:Y:S05]  /*1210*/  CALL.REL.NOINC `($__internal_2_$__cuda_sm20_div_rn_f64_full) ;  /* 0x0000000000147944 */ /* 0x000fea0003c00000 */
.L_x_51:
[----:B------:R-:W-:Y:S05]  /*1220*/  BSYNC.RECONVERGENT B0 ;  /* 0x0000000000007941 */ /* 0x000fea0003800200 */
.L_x_50:
[----:B------:R-:W0:Y:S02]  /*1230*/  LDC.64 R4, c[0x0][0x390] ;  /* 0x0000e400ff047b82 */ /* 0x000e240000000a00 */
[----:B0-----:R-:W-:-:S05]  /*1240*/  IMAD.WIDE R2, R3, 0x8, R4 ;  /* 0x0000000803027825 */ /* 0x001fca00078e0204 */
[----:B------:R-:W-:Y:S01]  /*1250*/  STG.E.64 desc[UR8][R2.64], R6 ;  /* 0x0000000602007986 */ /* 0x000fe2000c101b08 */
[----:B------:R-:W-:Y:S05]  /*1260*/  EXIT ;  /* 0x000000000000794d */ /* 0x000fea0003800000 */
        .weak           $__internal_2_$__cuda_sm20_div_rn_f64_full
        .type           $__internal_2_$__cuda_sm20_div_rn_f64_full,@function
        .size           $__internal_2_$__cuda_sm20_div_rn_f64_full,(.L_x_61 - $__internal_2_$__cuda_sm20_div_rn_f64_full)
$__internal_2_$__cuda_sm20_div_rn_f64_full:
[----:B------:R-:W-:Y:S01]  /*1270*/  IMAD.MOV.U32 R9, RZ, RZ, R7 ;  /* 0x000000ffff097224 */ /* 0x000fe200078e0007 */
[C---:B------:R-:W-:Y:S01]  /*1280*/  FSETP.GEU.AND P0, PT, |R5|.reuse, 1.469367938527859385e-39, PT ;  /* 0x001000000500780b */ /* 0x040fe20003f0e200 */
[----:B------:R-:W-:Y:S01]  /*1290*/  IMAD.MOV.U32 R8, RZ, RZ, R6 ;  /* 0x000000ffff087224 */ /* 0x000fe200078e0006 */
[----:B------:R-:W-:Y:S01]  /*12a0*/  LOP3.LUT R6, R5, 0x800fffff, RZ, 0xc0, !PT ;  /* 0x800fffff05067812 */ /* 0x000fe200078ec0ff */
[----:B------:R-:W-:Y:S01]  /*12b0*/  IMAD.MOV.U32 R27, RZ, RZ, 0x1ca00000 ;  /* 0x1ca00000ff1b7424 */ /* 0x000fe200078e00ff */
[C---:B------:R-:W-:Y:S01]  /*12c0*/  FSETP.GEU.AND P2, PT, |R9|.reuse, 1.469367938527859385e-39, PT ;  /* 0x001000000900780b */ /* 0x040fe20003f4e200 */
[----:B------:R-:W-:Y:S01]  /*12d0*/  IMAD.MOV.U32 R18, RZ, RZ, R8 ;  /* 0x000000ffff127224 */ /* 0x000fe200078e0008 */
[----:B------:R-:W-:Y:S01]  /*12e0*/  LOP3.LUT R7, R6, 0x3ff00000, RZ, 0xfc, !PT ;  /* 0x3ff0000006077812 */ /* 0x000fe200078efcff */
[----:B------:R-:W-:Y:S01]  /*12f0*/  IMAD.MOV.U32 R6, RZ, RZ, R4 ;  /* 0x000000ffff067224 */ /* 0x000fe200078e0004 */
[----:B------:R-:W-:Y:S01]  /*1300*/  LOP3.LUT R26, R9, 0x7ff00000, RZ, 0xc0, !PT ;  /* 0x7ff00000091a7812 */ /* 0x000fe200078ec0ff */
[----:B------:R-:W-:Y:S01]  /*1310*/  IMAD.MOV.U32 R20, RZ, RZ, 0x1 ;  /* 0x00000001ff147424 */ /* 0x000fe200078e00ff */
[----:B------:R-:W-:Y:S01]  /*1320*/  LOP3.LUT R29, R5, 0x7ff00000, RZ, 0xc0, !PT ;  /* 0x7ff00000051d7812 */ /* 0x000fe200078ec0ff */
[----:B------:R-:W-:Y:S02]  /*1330*/  BSSY.RECONVERGENT B1, `(.L_x_52) ;  /* 0x000004d000017945 */ /* 0x000fe40003800200 */
[----:B------:R-:W-:Y:S01]  /*1340*/  @!P0 DMUL R6, R4, 8.98846567431157953865e+307 ;  /* 0x7fe0000004068828 */ /* 0x000fe20000000000 */
[----:B------:R-:W-:-:S03]  /*1350*/  ISETP.GE.U32.AND P1, PT, R26, R29, PT ;  /* 0x0000001d1a00720c */ /* 0x000fc60003f26070 */
[----:B------:R-:W-:Y:S01]  /*1360*/  @!P2 LOP3.LUT R19, R5, 0x7ff00000, RZ, 0xc0, !PT ;  /* 0x7ff000000513a812 */ /* 0x000fe200078ec0ff */
[----:B------:R-:W-:Y:S01]  /*1370*/  @!P2 IMAD.MOV.U32 R22, RZ, RZ, RZ ;  /* 0x000000ffff16a224 */ /* 0x000fe200078e00ff */
[----:B------:R-:W0:Y:S02]  /*1380*/  MUFU.RCP64H R21, R7 ;  /* 0x0000000700157308 */ /* 0x000e240000001800 */
[----:B------:R-:W-:Y:S02]  /*1390*/  @!P2 ISETP.GE.U32.AND P3, PT, R26, R19, PT ;  /* 0x000000131a00a20c */ /* 0x000fe40003f66070 */
[C---:B------:R-:W-:Y:S02]  /*13a0*/  SEL R19, R27.reuse, 0x63400000, !P1 ;  /* 0x634000001b137807 */ /* 0x040fe40004800000 */
[----:B------:R-:W-:Y:S02]  /*13b0*/  @!P2 SEL R23, R27, 0x63400000, !P3 ;  /* 0x634000001b17a807 */ /* 0x000fe40005800000 */
[----:B------:R-:W-:-:S02]  /*13c0*/  LOP3.LUT R19, R19, 0x800fffff, R9, 0xf8, !PT ;  /* 0x800fffff13137812 */ /* 0x000fc400078ef809 */
[----:B------:R-:W-:Y:S02]  /*13d0*/  @!P2 LOP3.LUT R23, R23, 0x80000000, R9, 0xf8, !PT ;  /* 0x800000001717a812 */ /* 0x000fe400078ef809 */
[----:B------:R-:W-:Y:S02]  /*13e0*/  @!P0 LOP3.LUT R29, R7, 0x7ff00000, RZ, 0xc0, !PT ;  /* 0x7ff00000071d8812 */ /* 0x000fe400078ec0ff */
[----:B------:R-:W-:-:S06]  /*13f0*/  @!P2 LOP3.LUT R23, R23, 0x100000, RZ, 0xfc, !PT ;  /* 0x001000001717a812 */ /* 0x000fcc00078efcff */
[----:B------:R-:W-:Y:S02]  /*1400*/  @!P2 DFMA R18, R18, 2, -R22 ;  /* 0x400000001212a82b */ /* 0x000fe40000000816 */
[----:B0-----:R-:W-:-:S08]  /*1410*/  DFMA R22, R20, -R6, 1 ;  /* 0x3ff000001416742b */ /* 0x001fd00000000806 */
[----:B------:R-:W-:-:S08]  /*1420*/  DFMA R22, R22, R22, R22 ;  /* 0x000000161616722b */ /* 0x000fd00000000016 */
[----:B------:R-:W-:-:S08]  /*1430*/  DFMA R22, R20, R22, R20 ;  /* 0x000000161416722b */ /* 0x000fd00000000014 */
[----:B------:R-:W-:-:S08]  /*1440*/  DFMA R20, R22, -R6, 1 ;  /* 0x3ff000001614742b */ /* 0x000fd00000000806 */
[----:B------:R-:W-:-:S08]  /*1450*/  DFMA R20, R22, R20, R22 ;  /* 0x000000141614722b */ /* 0x000fd00000000016 */
[----:B------:R-:W-:-:S08]  /*1460*/  DMUL R22, R20, R18 ;  /* 0x0000001214167228 */ /* 0x000fd00000000000 */
[----:B------:R-:W-:-:S08]  /*1470*/  DFMA R24, R22, -R6, R18 ;  /* 0x800000061618722b */ /* 0x000fd00000000012 */
[----:B------:R-:W-:Y:S01]  /*1480*/  DFMA R24, R20, R24, R22 ;  /* 0x000000181418722b */ /* 0x000fe20000000016 */
[----:B------:R-:W-:Y:S01]  /*1490*/  IMAD.MOV.U32 R22, RZ, RZ, R26 ;  /* 0x000000ffff167224 */ /* 0x000fe200078e001a */
[----:B------:R-:W-:-:S05]  /*14a0*/  @!P2 LOP3.LUT R22, R19, 0x7ff00000, RZ, 0xc0, !PT ;  /* 0x7ff000001316a812 */ /* 0x000fca00078ec0ff */
[----:B------:R-:W-:-:S05]  /*14b0*/  VIADD R20, R22, 0xffffffff ;  /* 0xffffffff16147836 */ /* 0x000fca0000000000 */
[----:B------:R-:W-:Y:S01]  /*14c0*/  ISETP.GT.U32.AND P0, PT, R20, 0x7feffffe, PT ;  /* 0x7feffffe1400780c */ /* 0x000fe20003f04070 */
[----:B------:R-:W-:-:S05]  /*14d0*/  VIADD R20, R29, 0xffffffff ;  /* 0xffffffff1d147836 */ /* 0x000fca0000000000 */
[----:B------:R-:W-:-:S13]  /*14e0*/  ISETP.GT.U32.OR P0, PT, R20, 0x7feffffe, P0 ;  /* 0x7feffffe1400780c */ /* 0x000fda0000704470 */
        /* <DEDUP_REMOVED lines=12> */
[----:B------:R-:W-:-:S06]  /*15b0*/  DFMA R6, R24, -R6, R18 ;  /* 0x800000061806722b */ /* 0x000fcc0000000012 */
[----:B------:R-:W-:-:S04]  /*15c0*/  IMAD.MOV.U32 R6, RZ, RZ, RZ ;  /* 0x000000ffff067224 */ /* 0x000fc800078e00ff */
[C---:B------:R-:W-:Y:S02]  /*15d0*/  FSETP.NEU.AND P0, PT, R7.reuse, RZ, PT ;  /* 0x000000ff0700720b */ /* 0x040fe40003f0d000 */
[----:B------:R-:W-:-:S04]  /*15e0*/  LOP3.LUT R8, R7, 0x80000000, R5, 0x48, !PT ;  /* 0x8000000007087812 */ /* 0x000fc800078e4805 */
[----:B------:R-:W-:-:S07]  /*15f0*/  LOP3.LUT R7, R8, R9, RZ, 0xfc, !PT ;  /* 0x0000000908077212 */ /* 0x000fce00078efcff */
[----:B------:R-:W-:Y:S05]  /*1600*/  @!P0 BRA `(.L_x_54) ;  /* 0x00000000007c8947 */ /* 0x000fea0003800000 */
[----:B------:R-:W-:Y:S01]  /*1610*/  IMAD.MOV R5, RZ, RZ, -R22 ;  /* 0x000000ffff057224 */ /* 0x000fe200078e0a16 */
[----:B------:R-:W-:Y:S01]  /*1620*/  DMUL.RP R6, R24, R6 ;  /* 0x0000000618067228 */ /* 0x000fe20000008000 */
[----:B------:R-:W-:-:S06]  /*1630*/  IMAD.MOV.U32 R4, RZ, RZ, RZ ;  /* 0x000000ffff047224 */ /* 0x000fcc00078e00ff */
[----:B------:R-:W-:-:S06]  /*1640*/  DFMA R4, R20, -R4, R24 ;  /* 0x800000041404722b */ /* 0x000fcc0000000018 */
[----:B------:R-:W-:-:S04]  /*1650*/  IADD3 R4, PT, PT, -R22, -0x43300000, RZ ;  /* 0xbcd0000016047810 */ /* 0x000fc80007ffe1ff */
[----:B------:R-:W-:Y:S02]  /*1660*/  FSETP.NEU.AND P0, PT, |R5|, R4, PT ;  /* 0x000000040500720b */ /* 0x000fe40003f0d200 */
[----:B------:R-:W-:Y:S02]  /*1670*/  LOP3.LUT R5, R7, R8, RZ, 0x3c, !PT ;  /* 0x0000000807057212 */ /* 0x000fe400078e3cff */
[----:B------:R-:W-:Y:S02]  /*1680*/  FSEL R20, R6, R20, !P0 ;  /* 0x0000001406147208 */ /* 0x000fe40004000000 */
[----:B------:R-:W-:Y:S01]  /*1690*/  FSEL R21, R5, R21, !P0 ;  /* 0x0000001505157208 */ /* 0x000fe20004000000 */
[----:B------:R-:W-:Y:S06]  /*16a0*/  BRA `(.L_x_54) ;  /* 0x0000000000547947 */ /* 0x000fec0003800000 */
.L_x_53:
        /* <DEDUP_REMOVED lines=16> */
.L_x_56:
[----:B------:R-:W-:Y:S01]  /*17b0*/  LOP3.LUT R21, R5, 0x80000, RZ, 0xfc, !PT ;  /* 0x0008000005157812 */ /* 0x000fe200078efcff */
[----:B------:R-:W-:Y:S01]  /*17c0*/  IMAD.MOV.U32 R20, RZ, RZ, R4 ;  /* 0x000000ffff147224 */ /* 0x000fe200078e0004 */
[----:B------:R-:W-:Y:S06]  /*17d0*/  BRA `(.L_x_54) ;  /* 0x0000000000087947 */ /* 0x000fec0003800000 */
.L_x_55:
[----:B------:R-:W-:Y:S01]  /*17e0*/  LOP3.LUT R21, R9, 0x80000, RZ, 0xfc, !PT ;  /* 0x0008000009157812 */ /* 0x000fe200078efcff */
[----:B------:R-:W-:-:S07]  /*17f0*/  IMAD.MOV.U32 R20, RZ, RZ, R8 ;  /* 0x000000ffff147224 */ /* 0x000fce00078e0008 */
.L_x_54:
[----:B------:R-:W-:Y:S05]  /*1800*/  BSYNC.RECONVERGENT B1 ;  /* 0x0000000000017941 */ /* 0x000fea0003800200 */
.L_x_52:
[----:B------:R-:W-:Y:S02]  /*1810*/  IMAD.MOV.U32 R4, RZ, RZ, R0 ;  /* 0x000000ffff047224 */ /* 0x000fe400078e0000 */
[----:B------:R-:W-:Y:S02]  /*1820*/  IMAD.MOV.U32 R5, RZ, RZ, 0x0 ;  /* 0x00000000ff057424 */ /* 0x000fe400078e00ff */
[----:B------:R-:W-:Y:S02]  /*1830*/  IMAD.MOV.U32 R6, RZ, RZ, R20 ;  /* 0x000000ffff067224 */ /* 0x000fe400078e0014 */
[----:B------:R-:W-:Y:S01]  /*1840*/  IMAD.MOV.U32 R7, RZ, RZ, R21 ;  /* 0x000000ffff077224 */ /* 0x000fe200078e0015 */
[----:B------:R-:W-:Y:S06]  /*1850*/  RET.REL.NODEC R4 `(_Z20processPixelVerticalPhPdS0_ii) ;  /* 0xffffffe404e87950 */ /* 0x000fec0003c3ffff */
.L_x_57:
        /* <DEDUP_REMOVED lines=10> */
.L_x_61:


//--------------------- .nv.global.init           --------------------------
	.section	.nv.global.init,"aw",@progbits
	.align	16
.nv.global.init:
	.type		__cudart_sin_cos_coeffs,@object
	.size		__cudart_sin_cos_coeffs,(__cudart_i2opi_d - __cudart_sin_cos_coeffs)
__cudart_sin_cos_coeffs:
        /*0000*/ 	.byte	0x46, 0xd2, 0xb0, 0x2c, 0xf1, 0xe5, 0x5a, 0xbe, 0x92, 0xe3, 0xac, 0x69, 0xe3, 0x1d, 0xc7, 0x3e
        /*0010*/ 	.byte	0xa1, 0x62, 0xdb, 0x19, 0xa0, 0x01, 0x2a, 0xbf, 0x18, 0x08, 0x11, 0x11, 0x11, 0x11, 0x81, 0x3f
        /*0020*/ 	.byte	0x54, 0x55, 0x55, 0x55, 0x55, 0x55, 0xc5, 0xbf, 0x00, 0x00, 0x00, 0x00, 0x00, 0x00, 0x00, 0x00
        /*0030*/ 	.byte	0x00, 0x00, 0x00, 0x00, 0x00, 0x00, 0x00, 0x00, 0x64, 0x81, 0xfd, 0x20, 0x83, 0xff, 0xa8, 0xbd
        /*0040*/ 	.byte	0x28, 0x85, 0xef, 0xc1, 0xa7, 0xee, 0x21, 0x3e, 0xd9, 0xe6, 0x06, 0x8e, 0x4f, 0x7e, 0x92, 0xbe
        /*0050*/ 	.byte	0xe9, 0xbc, 0xdd, 0x19, 0xa0, 0x01, 0xfa, 0x3e, 0x47, 0x5d, 0xc1, 0x16, 0x6c, 0xc1, 0x56, 0xbf
        /*0060*/ 	.byte	0x51, 0x55, 0x55, 0x55, 0x55, 0x55, 0xa5, 0x3f, 0x00, 0x00, 0x00, 0x00, 0x00, 0x00, 0xe0, 0xbf
        /*0070*/ 	.byte	0x00, 0x00, 0x00, 0x00, 0x00, 0x00, 0xf0, 0x3f, 0x00, 0x00, 0x00, 0x00, 0x00, 0x00, 0x00, 0x00
	.type		__cudart_i2opi_d,@object
	.size		__cudart_i2opi_d,(__cudart_i2opi_f - __cudart_i2opi_d)
__cudart_i2opi_d:
        /* <DEDUP_REMOVED lines=9> */
	.type		__cudart_i2opi_f,@object
	.size		__cudart_i2opi_f,(.L_0 - __cudart_i2opi_f)
__cudart_i2opi_f:
        /*0110*/ 	.byte	0x41, 0x90, 0x43, 0x3c, 0x99, 0x95, 0x62, 0xdb, 0xc0, 0xdd, 0x34, 0xf5, 0xd1, 0x57, 0x27, 0xfc
        /*0120*/ 	.byte	0x29, 0x15, 0x44, 0x4e, 0x6e, 0x83, 0xf9, 0xa2
.L_0:


//--------------------- .nv.shared.reserved.0     --------------------------
	.section	.nv.shared.reserved.0,"aw",@nobits
	.weak		__nv_reservedSMEM_offset_0_alias
	.size		__nv_reservedSMEM_offset_0_alias, 0, 64
	.other		__nv_reservedSMEM_offset_0_alias,@"STO_CUDA_RESERVED_SHARED STV_DEFAULT"
__nv_reservedSMEM_offset_0_alias:
	.zero		0
	.zero		64


//--------------------- .nv.constant0._Z22processPixelHorizontalPhPdS0_ii --------------------------
	.section	.nv.constant0._Z22processPixelHorizontalPhPdS0_ii,"a",@progbits
	.sectionflags	@""
	.align	4
.nv.constant0._Z22processPixelHorizontalPhPdS0_ii:
	.zero		928


//--------------------- .nv.constant0._Z20processPixelVerticalPhPdS0_ii --------------------------
	.section	.nv.constant0._Z20processPixelVerticalPhPdS0_ii,"a",@progbits
	.sectionflags	@""
	.align	4
.nv.constant0._Z20processPixelVerticalPhPdS0_ii:
	.zero		928


//--------------------- SYMBOLS --------------------------

	.type		.nv.reservedSmem.offset0,@object
	.size		.nv.reservedSmem.offset0,0x4
